// auto-generated by cutlass_sweep.gemm — config: {"arch": "sm_90", "cluster_m": 8, "cluster_n": 1, "dtype": "fp16", "dtype_b": "fp16", "layout": "nt", "stages": 0, "tile_k": 64, "tile_m": 128, "tile_n": 256}
#include "cutlass/cutlass.h"
#include "cutlass/gemm/collective/collective_builder.hpp"
#include "cutlass/gemm/device/gemm_universal_adapter.h"
#include "cutlass/gemm/kernel/gemm_universal.hpp"
#include "cutlass/epilogue/collective/collective_builder.hpp"

using ElemA = cutlass::half_t;
using ElemB = cutlass::half_t;
using ElemCD = cutlass::half_t;
using Acc  = float;
using TileShape    = cute::Shape<cute::_128, cute::_256, cute::_64>;
using ClusterShape = cute::Shape<cute::_8, cute::_1, cute::_1>;

using CollectiveEpilogue = typename cutlass::epilogue::collective::CollectiveBuilder<
    cutlass::arch::Sm90, cutlass::arch::OpClassTensorOp,
    TileShape, ClusterShape,
    cutlass::epilogue::collective::EpilogueTileAuto,
    Acc, Acc,
    ElemCD, cutlass::layout::RowMajor, 128 / cutlass::sizeof_bits<ElemCD>::value,
    ElemCD, cutlass::layout::RowMajor, 128 / cutlass::sizeof_bits<ElemCD>::value,
    cutlass::epilogue::collective::EpilogueScheduleAuto
  >::CollectiveOp;

using CollectiveMainloop = typename cutlass::gemm::collective::CollectiveBuilder<
    cutlass::arch::Sm90, cutlass::arch::OpClassTensorOp,
    ElemA, cutlass::layout::RowMajor, 128 / cutlass::sizeof_bits<ElemA>::value,
    ElemB, cutlass::layout::ColumnMajor, 128 / cutlass::sizeof_bits<ElemB>::value,
    Acc,
    TileShape, ClusterShape,
    cutlass::gemm::collective::StageCountAutoCarveout<static_cast<int>(sizeof(typename CollectiveEpilogue::SharedStorage))>,
    cutlass::gemm::collective::KernelScheduleAuto
  >::CollectiveOp;

using GemmKernel = cutlass::gemm::kernel::GemmUniversal<
    cute::Shape<int,int,int,int>,
    CollectiveMainloop,
    CollectiveEpilogue
>;
using Gemm = cutlass::gemm::device::GemmUniversalAdapter<GemmKernel>;

// Force the device kernel symbol into the cubin without needing a host main.
auto* _anchor = &cutlass::device_kernel<GemmKernel>;


// ===== COMPILED SASS (sm_90a) =====

	.target	sm_90a

	.elftype	@"ET_EXEC"


//--------------------- .note.nv.tkinfo           --------------------------
	.section	.note.nv.tkinfo,"",@"SHT_NOTE"
	.sectionflags	@"SHF_NOTE_NV_TKINFO"
	.tkinfo
        /*0018*/ 	.word	0x00000002
        /*0030*/ 	.string	""
        /*0030*/ 	.string	"ptxas"
        /*0030*/ 	.string	"Cuda compilation tools, release 13.0, V13.0.88"
        /*0030*/ 	.string	"Build cuda_13.0.r13.0/compiler.36424714_0"
        /*0030*/ 	.string	"-arch sm_90a -m 64 "



//--------------------- .note.nv.cuinfo           --------------------------
	.section	.note.nv.cuinfo,"",@"SHT_NOTE"
	.sectionflags	@"SHF_NOTE_NV_CUINFO"
        /*0018*/ 	.short	0x0002
        /*001a*/ 	.short	0x005a
        /*001c*/ 	.short	0x0082
	.zero		2


//--------------------- .nv.info                  --------------------------
	.section	.nv.info,"",@"SHT_CUDA_INFO"
	.align	4


	//----- nvinfo : EIATTR_REGCOUNT
	.align		4
        /*0000*/ 	.byte	0x04, 0x2f
        /*0002*/ 	.short	(.L_15 - .L_14)
	.align		4
.L_14:
        /*0004*/ 	.word	index@(_ZN7cutlass13device_kernelINS_4gemm6kernel13GemmUniversalIN4cute5tupleIJiiiiEEENS1_10collective13CollectiveMmaINS1_34MainloopSm90TmaGmmaWarpSpecializedILi4ENS5_IJNS4_1CILi8EEENSA_ILi1EEESC_EEENS1_35KernelTmaWarpSpecializedCooperativeEEENS5_IJNSA_ILi128EEENSA_ILi256EEENSA_ILi64EEEEEENS_6half_tENS5_IJlSC_lEEESK_SL_NS4_8TiledMMAINS4_8MMA_AtomIJNS4_4SM904GMMA26MMA_64x256x16_F32F16F16_SSILNSP_5MajorE0ELSR_0ELNSP_7ScaleInE1ELSS_1EEEEEENS4_6LayoutINS5_IJNSA_ILi2EEESC_SC_EEENS5_IJSC_NSA_ILi0EEESY_EEEEENS5_IJNS4_10UnderscoreES11_S11_EEEEENS4_13SM90_TMA_LOADENS4_14ComposedLayoutINS4_7SwizzleILi3ELi4ELi3EEENS4_18smem_ptr_flag_bitsILi16EEENSV_INS5_IJSB_SI_EEENS5_IJSI_SC_EEEEEEEvNS4_8identityENS4_23SM90_TMA_LOAD_MULTICASTES1D_vS1E_EENS_8epilogue10collective6detail29Sm90TmaWarpSpecializedAdapterINS1I_15DefaultEpilogueISK_SL_SL_NS1H_6thread17LinearCombinationISK_Li1EffLNS1M_9ScaleType4KindE0ELNS_15FloatRoundStyleE2ESK_EENS1_15EpilogueDefaultEEEEEvvEEEEvNT_6ParamsE)
        /*0008*/ 	.word	0x000000a8


	//----- nvinfo : EIATTR_FRAME_SIZE
	.align		4
.L_15:
        /*000c*/ 	.byte	0x04, 0x11
        /*000e*/ 	.short	(.L_17 - .L_16)
	.align		4
.L_16:
        /*0010*/ 	.word	index@(_ZN7cutlass13device_kernelINS_4gemm6kernel13GemmUniversalIN4cute5tupleIJiiiiEEENS1_10collective13CollectiveMmaINS1_34MainloopSm90TmaGmmaWarpSpecializedILi4ENS5_IJNS4_1CILi8EEENSA_ILi1EEESC_EEENS1_35KernelTmaWarpSpecializedCooperativeEEENS5_IJNSA_ILi128EEENSA_ILi256EEENSA_ILi64EEEEEENS_6half_tENS5_IJlSC_lEEESK_SL_NS4_8TiledMMAINS4_8MMA_AtomIJNS4_4SM904GMMA26MMA_64x256x16_F32F16F16_SSILNSP_5MajorE0ELSR_0ELNSP_7ScaleInE1ELSS_1EEEEEENS4_6LayoutINS5_IJNSA_ILi2EEESC_SC_EEENS5_IJSC_NSA_ILi0EEESY_EEEEENS5_IJNS4_10UnderscoreES11_S11_EEEEENS4_13SM90_TMA_LOADENS4_14ComposedLayoutINS4_7SwizzleILi3ELi4ELi3EEENS4_18smem_ptr_flag_bitsILi16EEENSV_INS5_IJSB_SI_EEENS5_IJSI_SC_EEEEEEEvNS4_8identityENS4_23SM90_TMA_LOAD_MULTICASTES1D_vS1E_EENS_8epilogue10collective6detail29Sm90TmaWarpSpecializedAdapterINS1I_15DefaultEpilogueISK_SL_SL_NS1H_6thread17LinearCombinationISK_Li1EffLNS1M_9ScaleType4KindE0ELNS_15FloatRoundStyleE2ESK_EENS1_15EpilogueDefaultEEEEEvvEEEEvNT_6ParamsE)
        /*0014*/ 	.word	0x00000000


	//----- nvinfo : EIATTR_MIN_STACK_SIZE
	.align		4
.L_17:
        /*0018*/ 	.byte	0x04, 0x12
        /*001a*/ 	.short	(.L_19 - .L_18)
	.align		4
.L_18:
        /*001c*/ 	.word	index@(_ZN7cutlass13device_kernelINS_4gemm6kernel13GemmUniversalIN4cute5tupleIJiiiiEEENS1_10collective13CollectiveMmaINS1_34MainloopSm90TmaGmmaWarpSpecializedILi4ENS5_IJNS4_1CILi8EEENSA_ILi1EEESC_EEENS1_35KernelTmaWarpSpecializedCooperativeEEENS5_IJNSA_ILi128EEENSA_ILi256EEENSA_ILi64EEEEEENS_6half_tENS5_IJlSC_lEEESK_SL_NS4_8TiledMMAINS4_8MMA_AtomIJNS4_4SM904GMMA26MMA_64x256x16_F32F16F16_SSILNSP_5MajorE0ELSR_0ELNSP_7ScaleInE1ELSS_1EEEEEENS4_6LayoutINS5_IJNSA_ILi2EEESC_SC_EEENS5_IJSC_NSA_ILi0EEESY_EEEEENS5_IJNS4_10UnderscoreES11_S11_EEEEENS4_13SM90_TMA_LOADENS4_14ComposedLayoutINS4_7SwizzleILi3ELi4ELi3EEENS4_18smem_ptr_flag_bitsILi16EEENSV_INS5_IJSB_SI_EEENS5_IJSI_SC_EEEEEEEvNS4_8identityENS4_23SM90_TMA_LOAD_MULTICASTES1D_vS1E_EENS_8epilogue10collective6detail29Sm90TmaWarpSpecializedAdapterINS1I_15DefaultEpilogueISK_SL_SL_NS1H_6thread17LinearCombinationISK_Li1EffLNS1M_9ScaleType4KindE0ELNS_15FloatRoundStyleE2ESK_EENS1_15EpilogueDefaultEEEEEvvEEEEvNT_6ParamsE)
        /*0020*/ 	.word	0x00000000
.L_19:


//--------------------- .nv.compat                --------------------------
	.section	.nv.compat,"",@"SHT_CUDA_COMPAT_INFO"
	.align	4
        /*0000*/ 	.byte	0x02, 0x09, 0x01, 0x00, 0x02, 0x02, 0x04, 0x00, 0x02, 0x05, 0x05, 0x00, 0x03, 0x07, 0x01, 0x01
        /*0010*/ 	.byte	0x02, 0x03, 0x01, 0x00, 0x02, 0x06, 0x01, 0x00, 0x04, 0x0b, 0x08, 0x00, 0x00, 0x00, 0x00, 0x00
        /*0020*/ 	.byte	0x00, 0x00, 0x00, 0x00


//--------------------- .nv.info._ZN7cutlass13device_kernelINS_4gemm6kernel13GemmUniversalIN4cute5tupleIJiiiiEEENS1_10collective13CollectiveMmaINS1_34MainloopSm90TmaGmmaWarpSpecializedILi4ENS5_IJNS4_1CILi8EEENSA_ILi1EEESC_EEENS1_35KernelTmaWarpSpecializedCooperativeEEENS5_IJNSA_ILi128EEENSA_ILi256EEENSA_ILi64EEEEEENS_6half_tENS5_IJlSC_lEEESK_SL_NS4_8TiledMMAINS4_8MMA_AtomIJNS4_4SM904GMMA26MMA_64x256x16_F32F16F16_SSILNSP_5MajorE0ELSR_0ELNSP_7ScaleInE1ELSS_1EEEEEENS4_6LayoutINS5_IJNSA_ILi2EEESC_SC_EEENS5_IJSC_NSA_ILi0EEESY_EEEEENS5_IJNS4_10UnderscoreES11_S11_EEEEENS4_13SM90_TMA_LOADENS4_14ComposedLayoutINS4_7SwizzleILi3ELi4ELi3EEENS4_18smem_ptr_flag_bitsILi16EEENSV_INS5_IJSB_SI_EEENS5_IJSI_SC_EEEEEEEvNS4_8identityENS4_23SM90_TMA_LOAD_MULTICASTES1D_vS1E_EENS_8epilogue10collective6detail29Sm90TmaWarpSpecializedAdapterINS1I_15DefaultEpilogueISK_SL_SL_NS1H_6thread17LinearCombinationISK_Li1EffLNS1M_9ScaleType4KindE0ELNS_15FloatRoundStyleE2ESK_EENS1_15EpilogueDefaultEEEEEvvEEEEvNT_6ParamsE --------------------------
	.section	.nv.info._ZN7cutlass13device_kernelINS_4gemm6kernel13GemmUniversalIN4cute5tupleIJiiiiEEENS1_10collective13CollectiveMmaINS1_34MainloopSm90TmaGmmaWarpSpecializedILi4ENS5_IJNS4_1CILi8EEENSA_ILi1EEESC_EEENS1_35KernelTmaWarpSpecializedCooperativeEEENS5_IJNSA_ILi128EEENSA_ILi256EEENSA_ILi64EEEEEENS_6half_tENS5_IJlSC_lEEESK_SL_NS4_8TiledMMAINS4_8MMA_AtomIJNS4_4SM904GMMA26MMA_64x256x16_F32F16F16_SSILNSP_5MajorE0ELSR_0ELNSP_7ScaleInE1ELSS_1EEEEEENS4_6LayoutINS5_IJNSA_ILi2EEESC_SC_EEENS5_IJSC_NSA_ILi0EEESY_EEEEENS5_IJNS4_10UnderscoreES11_S11_EEEEENS4_13SM90_TMA_LOADENS4_14ComposedLayoutINS4_7SwizzleILi3ELi4ELi3EEENS4_18smem_ptr_flag_bitsILi16EEENSV_INS5_IJSB_SI_EEENS5_IJSI_SC_EEEEEEEvNS4_8identityENS4_23SM90_TMA_LOAD_MULTICASTES1D_vS1E_EENS_8epilogue10collective6detail29Sm90TmaWarpSpecializedAdapterINS1I_15DefaultEpilogueISK_SL_SL_NS1H_6thread17LinearCombinationISK_Li1EffLNS1M_9ScaleType4KindE0ELNS_15FloatRoundStyleE2ESK_EENS1_15EpilogueDefaultEEEEEvvEEEEvNT_6ParamsE,"",@"SHT_CUDA_INFO"
	.sectionflags	@""
	.align	4


	//----- nvinfo : EIATTR_CUDA_API_VERSION
	.align		4
        /*0000*/ 	.byte	0x04, 0x37
        /*0002*/ 	.short	(.L_21 - .L_20)
.L_20:
        /*0004*/ 	.word	0x00000082


	//----- nvinfo : EIATTR_KPARAM_INFO
	.align		4
.L_21:
        /*0008*/ 	.byte	0x04, 0x17
        /*000a*/ 	.short	(.L_23 - .L_22)
.L_22:
        /*000c*/ 	.word	0x00000000
        /*0010*/ 	.short	0x0000
        /*0012*/ 	.short	0x0070
        /*0014*/ 	.byte	0x00, 0xf0, 0x01, 0x10


	//----- nvinfo : EIATTR_SPARSE_MMA_MASK
	.align		4
.L_23:
        /*0018*/ 	.byte	0x03, 0x50
        /*001a*/ 	.short	0x0000


	//----- nvinfo : EIATTR_MAXREG_COUNT
	.align		4
        /*001c*/ 	.byte	0x03, 0x1b
        /*001e*/ 	.short	0x00a8


	//----- nvinfo : EIATTR_NUM_BARRIERS
	.align		4
        /*0020*/ 	.byte	0x02, 0x4c
        /*0022*/ 	.byte	0x01
	.zero		1


	//----- nvinfo : EIATTR_EXTERNS
	.align		4
        /*0024*/ 	.byte	0x04, 0x0f
        /*0026*/ 	.short	(.L_25 - .L_24)


	//   ....[0]....
	.align		4
.L_24:
        /*0028*/ 	.word	index@(__assertfail)


	//----- nvinfo : EIATTR_MERCURY_ISA_VERSION
	.align		4
.L_25:
        /*002c*/ 	.byte	0x03, 0x5f
        /*002e*/ 	.short	0x0101


	//----- nvinfo : EIATTR_INT_WARP_WIDE_INSTR_OFFSETS
	.align		4
        /*0030*/ 	.byte	0x04, 0x31
        /*0032*/ 	.short	(.L_27 - .L_26)


	//   ....[0]....
.L_26:
        /*0034*/ 	.word	0x000004c0


	//   ....[1]....
        /*0038*/ 	.word	0x000004d0


	//   ....[2]....
        /*003c*/ 	.word	0x00000650


	//   ....[3]....
        /*0040*/ 	.word	0x00001d30


	//----- nvinfo : EIATTR_COOP_GROUP_MASK_REGIDS
	.align		4
.L_27:
        /*0044*/ 	.byte	0x04, 0x29
        /*0046*/ 	.short	(.L_29 - .L_28)


	//   ....[0]....
.L_28:
        /*0048*/ 	.word	0xffffffff


	//   ....[1]....
        /*004c*/ 	.word	0xffffffff


	//   ....[2]....
        /*0050*/ 	.word	0xffffffff


	//   ....[3]....
        /*0054*/ 	.word	0xffffffff


	//   ....[4]....
        /*0058*/ 	.word	0xffffffff


	//   ....[5]....
        /*005c*/ 	.word	0xffffffff


	//----- nvinfo : EIATTR_COOP_GROUP_INSTR_OFFSETS
	.align		4
.L_29:
        /*0060*/ 	.byte	0x04, 0x28
        /*0062*/ 	.short	(.L_31 - .L_30)


	//   ....[0]....
.L_30:
        /*0064*/ 	.word	0x00000060


	//   ....[1]....
        /*0068*/ 	.word	0x00000070


	//   ....[2]....
        /*006c*/ 	.word	0x00000130


	//   ....[3]....
        /*0070*/ 	.word	0x000002f0


	//   ....[4]....
        /*0074*/ 	.word	0x000007f0


	//   ....[5]....
        /*0078*/ 	.word	0x00001240


	//----- nvinfo : EIATTR_REG_RECONFIG
	.align		4
.L_31:
        /*007c*/ 	.byte	0x01, 0x54
	.zero		2


	//----- nvinfo : EIATTR_SYSCALL_OFFSETS
	.align		4
        /*0080*/ 	.byte	0x04, 0x46
        /*0082*/ 	.short	(.L_33 - .L_32)


	//   ....[0]....
.L_32:
        /*0084*/ 	.word	0x00001400


	//----- nvinfo : EIATTR_MBARRIER_INSTR_OFFSETS
	.align		4
.L_33:
        /*0088*/ 	.byte	0x04, 0x39
        /*008a*/ 	.short	(.L_35 - .L_34)


	//   ....[0]....
.L_34:
        /*008c*/ 	.word	0x00000260
        /*0090*/ 	.word	0x000000ff
        /*0094*/ 	.word	0x00000000
        /*0098*/ 	.short	0x0100
        /*009a*/ 	.byte	0x08
	.zero		1


	//   ....[1]....
        /*009c*/ 	.word	0x00000270
        /*00a0*/ 	.word	0x000000ff
        /*00a4*/ 	.word	0x00000020
        /*00a8*/ 	.short	0x0100
        /*00aa*/ 	.byte	0x08
	.zero		1


	//   ....[2]....
        /*00ac*/ 	.word	0x00000280
        /*00b0*/ 	.word	0x000000ff
        /*00b4*/ 	.word	0x00000008
        /*00b8*/ 	.short	0x0100
        /*00ba*/ 	.byte	0x08
	.zero		1


	//   ....[3]....
        /*00bc*/ 	.word	0x00000290
        /*00c0*/ 	.word	0x000000ff
        /*00c4*/ 	.word	0x00000028
        /*00c8*/ 	.short	0x0100
        /*00ca*/ 	.byte	0x08
	.zero		1


	//   ....[4]....
        /*00cc*/ 	.word	0x000002a0
        /*00d0*/ 	.word	0x000000ff
        /*00d4*/ 	.word	0x00000010
        /*00d8*/ 	.short	0x0100
        /*00da*/ 	.byte	0x08
	.zero		1


	//   ....[5]....
        /*00dc*/ 	.word	0x000002b0
        /*00e0*/ 	.word	0x000000ff
        /*00e4*/ 	.word	0x00000030
        /*00e8*/ 	.short	0x0100
        /*00ea*/ 	.byte	0x08
	.zero		1


	//   ....[6]....
        /*00ec*/ 	.word	0x000002c0
        /*00f0*/ 	.word	0x000000ff
        /*00f4*/ 	.word	0x00000018
        /*00f8*/ 	.short	0x0100
        /*00fa*/ 	.byte	0x08
	.zero		1


	//   ....[7]....
        /*00fc*/ 	.word	0x000002d0
        /*0100*/ 	.word	0x000000ff
        /*0104*/ 	.word	0x00000038
        /*0108*/ 	.short	0x0100
        /*010a*/ 	.byte	0x08
	.zero		1


	//   ....[8]....
        /*010c*/ 	.word	0x000006f0
        /*0110*/ 	.word	0x000000ff
        /*0114*/ 	.word	0x00000050
        /*0118*/ 	.short	0x0100
        /*011a*/ 	.byte	0x06
	.zero		1


	//   ....[9]....
        /*011c*/ 	.word	0x00000770
        /*0120*/ 	.word	0x000000ff
        /*0124*/ 	.word	0x00000058
        /*0128*/ 	.short	0x0100
        /*012a*/ 	.byte	0x06
	.zero		1


	//   ....[10]....
        /*012c*/ 	.word	0x000014c0
        /*0130*/ 	.word	0x00000003
        /*0134*/ 	.word	0x00000000
        /*0138*/ 	.short	0x010a
        /*013a*/ 	.byte	0x3f
	.zero		1


	//   ....[11]....
        /*013c*/ 	.word	0x00001500
        /*0140*/ 	.word	0x00000003
        /*0144*/ 	.word	0x00000000
        /*0148*/ 	.short	0x010a
        /*014a*/ 	.byte	0x3f
	.zero		1


	//   ....[12]....
        /*014c*/ 	.word	0x00001900
        /*0150*/ 	.word	0x00000005
        /*0154*/ 	.word	0x00000000
        /*0158*/ 	.short	0x010a
        /*015a*/ 	.byte	0x3f
	.zero		1


	//   ....[13]....
        /*015c*/ 	.word	0x00001940
        /*0160*/ 	.word	0x00000005
        /*0164*/ 	.word	0x00000000
        /*0168*/ 	.short	0x010a
        /*016a*/ 	.byte	0x3f
	.zero		1


	//   ....[14]....
        /*016c*/ 	.word	0x00001bd0
        /*0170*/ 	.word	0x00000005
        /*0174*/ 	.word	0x00000000
        /*0178*/ 	.short	0x0101
        /*017a*/ 	.byte	0x3f
	.zero		1


	//   ....[15]....
        /*017c*/ 	.word	0x00001db0
        /*0180*/ 	.word	0x00000003
        /*0184*/ 	.word	0x00000000
        /*0188*/ 	.short	0x0101
        /*018a*/ 	.byte	0x3f
	.zero		1


	//   ....[16]....
        /*018c*/ 	.word	0x0000aba0
        /*0190*/ 	.word	0x00000017
        /*0194*/ 	.word	0x00000020
        /*0198*/ 	.short	0x010a
        /*019a*/ 	.byte	0x3f
	.zero		1


	//   ....[17]....
        /*019c*/ 	.word	0x0000af60
        /*01a0*/ 	.word	0x00000005
        /*01a4*/ 	.word	0x00000058
        /*01a8*/ 	.short	0x0101
        /*01aa*/ 	.byte	0x3f
	.zero		1


	//   ....[18]....
        /*01ac*/ 	.word	0x0000b680
        /*01b0*/ 	.word	0x00000007
        /*01b4*/ 	.word	0x00000000
        /*01b8*/ 	.short	0x010a
        /*01ba*/ 	.byte	0x3f
	.zero		1


	//   ....[19]....
        /*01bc*/ 	.word	0x0000b700
        /*01c0*/ 	.word	0x00000008
        /*01c4*/ 	.word	0x00000000
        /*01c8*/ 	.short	0x010a
        /*01ca*/ 	.byte	0x3f
	.zero		1


	//   ....[20]....
        /*01cc*/ 	.word	0x0000b790
        /*01d0*/ 	.word	0x0000000b
        /*01d4*/ 	.word	0x00000000
        /*01d8*/ 	.short	0x010a
        /*01da*/ 	.byte	0x3f
	.zero		1


	//   ....[21]....
        /*01dc*/ 	.word	0x0000b820
        /*01e0*/ 	.word	0x00000003
        /*01e4*/ 	.word	0x00000000
        /*01e8*/ 	.short	0x010a
        /*01ea*/ 	.byte	0x3f
	.zero		1


	//   ....[22]....
        /*01ec*/ 	.word	0x0000b880
        /*01f0*/ 	.word	0x00000003
        /*01f4*/ 	.word	0x00000000
        /*01f8*/ 	.short	0x010a
        /*01fa*/ 	.byte	0x3f
	.zero		1


	//   ....[23]....
        /*01fc*/ 	.word	0x0000b8d0
        /*0200*/ 	.word	0x00000005
        /*0204*/ 	.word	0x00000000
        /*0208*/ 	.short	0x010a
        /*020a*/ 	.byte	0x3f
	.zero		1


	//   ....[24]....
        /*020c*/ 	.word	0x0000b9a0
        /*0210*/ 	.word	0x00000017
        /*0214*/ 	.word	0x00000020
        /*0218*/ 	.short	0x010a
        /*021a*/ 	.byte	0x3f
	.zero		1


	//   ....[25]....
        /*021c*/ 	.word	0x0000ba70
        /*0220*/ 	.word	0x00000007
        /*0224*/ 	.word	0x00000000
        /*0228*/ 	.short	0x010a
        /*022a*/ 	.byte	0x3f
	.zero		1


	//   ....[26]....
        /*022c*/ 	.word	0x0000bac0
        /*0230*/ 	.word	0x00000008
        /*0234*/ 	.word	0x00000000
        /*0238*/ 	.short	0x010a
        /*023a*/ 	.byte	0x3f
	.zero		1


	//   ....[27]....
        /*023c*/ 	.word	0x0000bb10
        /*0240*/ 	.word	0x0000000b
        /*0244*/ 	.word	0x00000000
        /*0248*/ 	.short	0x010a
        /*024a*/ 	.byte	0x3f
	.zero		1


	//----- nvinfo : EIATTR_NUM_MBARRIERS
	.align		4
.L_35:
        /*024c*/ 	.byte	0x03, 0x38
        /*024e*/ 	.short	0x000a


	//----- nvinfo : EIATTR_EXIT_INSTR_OFFSETS
	.align		4
        /*0250*/ 	.byte	0x04, 0x1c
        /*0252*/ 	.short	(.L_37 - .L_36)


	//   ....[0]....
.L_36:
        /*0254*/ 	.word	0x00000950


	//   ....[1]....
        /*0258*/ 	.word	0x00001170


	//   ....[2]....
        /*025c*/ 	.word	0x0000a2c0


	//   ....[3]....
        /*0260*/ 	.word	0x0000a820


	//   ....[4]....
        /*0264*/ 	.word	0x0000b870


	//----- nvinfo : EIATTR_MAX_THREADS
	.align		4
.L_37:
        /*0268*/ 	.byte	0x04, 0x05
        /*026a*/ 	.short	(.L_39 - .L_38)
.L_38:
        /*026c*/ 	.word	0x00000180
        /*0270*/ 	.word	0x00000001
        /*0274*/ 	.word	0x00000001


	//----- nvinfo : EIATTR_CRS_STACK_SIZE
	.align		4
.L_39:
        /*0278*/ 	.byte	0x04, 0x1e
        /*027a*/ 	.short	(.L_41 - .L_40)
.L_40:
        /*027c*/ 	.word	0x00000000


	//----- nvinfo : EIATTR_CBANK_PARAM_SIZE
	.align		4
.L_41:
        /*0280*/ 	.byte	0x03, 0x19
        /*0282*/ 	.short	0x0470


	//----- nvinfo : EIATTR_PARAM_CBANK
	.align		4
        /*0284*/ 	.byte	0x04, 0x0a
        /*0286*/ 	.short	(.L_43 - .L_42)
	.align		4
.L_42:
        /*0288*/ 	.word	index@(.nv.constant0._ZN7cutlass13device_kernelINS_4gemm6kernel13GemmUniversalIN4cute5tupleIJiiiiEEENS1_10collective13CollectiveMmaINS1_34MainloopSm90TmaGmmaWarpSpecializedILi4ENS5_IJNS4_1CILi8EEENSA_ILi1EEESC_EEENS1_35KernelTmaWarpSpecializedCooperativeEEENS5_IJNSA_ILi128EEENSA_ILi256EEENSA_ILi64EEEEEENS_6half_tENS5_IJlSC_lEEESK_SL_NS4_8TiledMMAINS4_8MMA_AtomIJNS4_4SM904GMMA26MMA_64x256x16_F32F16F16_SSILNSP_5MajorE0ELSR_0ELNSP_7ScaleInE1ELSS_1EEEEEENS4_6LayoutINS5_IJNSA_ILi2EEESC_SC_EEENS5_IJSC_NSA_ILi0EEESY_EEEEENS5_IJNS4_10UnderscoreES11_S11_EEEEENS4_13SM90_TMA_LOADENS4_14ComposedLayoutINS4_7SwizzleILi3ELi4ELi3EEENS4_18smem_ptr_flag_bitsILi16EEENSV_INS5_IJSB_SI_EEENS5_IJSI_SC_EEEEEEEvNS4_8identityENS4_23SM90_TMA_LOAD_MULTICASTES1D_vS1E_EENS_8epilogue10collective6detail29Sm90TmaWarpSpecializedAdapterINS1I_15DefaultEpilogueISK_SL_SL_NS1H_6thread17LinearCombinationISK_Li1EffLNS1M_9ScaleType4KindE0ELNS_15FloatRoundStyleE2ESK_EENS1_15EpilogueDefaultEEEEEvvEEEEvNT_6ParamsE)
        /*028c*/ 	.short	0x0210
        /*028e*/ 	.short	0x0470


	//----- nvinfo : EIATTR_SW_WAR
	.align		4
.L_43:
        /*0290*/ 	.byte	0x04, 0x36
        /*0292*/ 	.short	(.L_45 - .L_44)
.L_44:
        /*0294*/ 	.word	0x00000008
.L_45:


//--------------------- .nv.callgraph             --------------------------
	.section	.nv.callgraph,"",@"SHT_CUDA_CALLGRAPH"
	.align	4
	.sectionentsize	8
	.align		4
        /*0000*/ 	.word	0x00000000
	.align		4
        /*0004*/ 	.word	0xffffffff
	.align		4
        /*0008*/ 	.word	index@(_ZN7cutlass13device_kernelINS_4gemm6kernel13GemmUniversalIN4cute5tupleIJiiiiEEENS1_10collective13CollectiveMmaINS1_34MainloopSm90TmaGmmaWarpSpecializedILi4ENS5_IJNS4_1CILi8EEENSA_ILi1EEESC_EEENS1_35KernelTmaWarpSpecializedCooperativeEEENS5_IJNSA_ILi128EEENSA_ILi256EEENSA_ILi64EEEEEENS_6half_tENS5_IJlSC_lEEESK_SL_NS4_8TiledMMAINS4_8MMA_AtomIJNS4_4SM904GMMA26MMA_64x256x16_F32F16F16_SSILNSP_5MajorE0ELSR_0ELNSP_7ScaleInE1ELSS_1EEEEEENS4_6LayoutINS5_IJNSA_ILi2EEESC_SC_EEENS5_IJSC_NSA_ILi0EEESY_EEEEENS5_IJNS4_10UnderscoreES11_S11_EEEEENS4_13SM90_TMA_LOADENS4_14ComposedLayoutINS4_7SwizzleILi3ELi4ELi3EEENS4_18smem_ptr_flag_bitsILi16EEENSV_INS5_IJSB_SI_EEENS5_IJSI_SC_EEEEEEEvNS4_8identityENS4_23SM90_TMA_LOAD_MULTICASTES1D_vS1E_EENS_8epilogue10collective6detail29Sm90TmaWarpSpecializedAdapterINS1I_15DefaultEpilogueISK_SL_SL_NS1H_6thread17LinearCombinationISK_Li1EffLNS1M_9ScaleType4KindE0ELNS_15FloatRoundStyleE2ESK_EENS1_15EpilogueDefaultEEEEEvvEEEEvNT_6ParamsE)
	.align		4
        /*000c*/ 	.word	index@(__assertfail)
	.align		4
        /*0010*/ 	.word	0x00000000
	.align		4
        /*0014*/ 	.word	0xfffffffe
	.align		4
        /*0018*/ 	.word	0x00000000
	.align		4
        /*001c*/ 	.word	0xfffffffd
	.align		4
        /*0020*/ 	.word	0x00000000
	.align		4
        /*0024*/ 	.word	0xfffffffc


//--------------------- .nv.constant4             --------------------------
	.section	.nv.constant4,"a",@progbits
	.align	8
	.align		8
.nv.constant4:
        /*0000*/ 	.dword	__assertfail
	.align		8
        /*0008*/ 	.dword	__unnamed_1
	.align		8
        /*0010*/ 	.dword	_ZN40_INTERNAL_06fb62db_4_k_cu_658a0e5f_274724cuda3std3__45__cpo5beginE
	.align		8
        /*0018*/ 	.dword	_ZN40_INTERNAL_06fb62db_4_k_cu_658a0e5f_274724cuda3std3__45__cpo3endE
	.align		8
        /*0020*/ 	.dword	_ZN40_INTERNAL_06fb62db_4_k_cu_658a0e5f_274724cuda3std3__45__cpo6cbeginE
	.align		8
        /*0028*/ 	.dword	_ZN40_INTERNAL_06fb62db_4_k_cu_658a0e5f_274724cuda3std3__45__cpo4cendE
	.align		8
        /*0030*/ 	.dword	_ZN40_INTERNAL_06fb62db_4_k_cu_658a0e5f_274724cuda3std3__442_GLOBAL__N__06fb62db_4_k_cu_658a0e5f_274726ignoreE
	.align		8
        /*0038*/ 	.dword	_ZN40_INTERNAL_06fb62db_4_k_cu_658a0e5f_274724cuda3std3__419piecewise_constructE
	.align		8
        /*0040*/ 	.dword	_ZN40_INTERNAL_06fb62db_4_k_cu_658a0e5f_274724cuda3std3__48in_placeE
	.align		8
        /*0048*/ 	.dword	_ZN40_INTERNAL_06fb62db_4_k_cu_658a0e5f_274724cuda3std6ranges3__45__cpo4swapE
	.align		8
        /*0050*/ 	.dword	_ZN40_INTERNAL_06fb62db_4_k_cu_658a0e5f_274724cuda3std6ranges3__45__cpo9iter_moveE
	.align		8
        /*0058*/ 	.dword	_ZN40_INTERNAL_06fb62db_4_k_cu_658a0e5f_274724cute7productE
	.align		8
        /*0060*/ 	.dword	_ZN40_INTERNAL_06fb62db_4_k_cu_658a0e5f_274724cute1_E
	.align		8
        /*0068*/ 	.dword	$str$22
	.align		8
        /*0070*/ 	.dword	$str$23


//--------------------- .text._ZN7cutlass13device_kernelINS_4gemm6kernel13GemmUniversalIN4cute5tupleIJiiiiEEENS1_10collective13CollectiveMmaINS1_34MainloopSm90TmaGmmaWarpSpecializedILi4ENS5_IJNS4_1CILi8EEENSA_ILi1EEESC_EEENS1_35KernelTmaWarpSpecializedCooperativeEEENS5_IJNSA_ILi128EEENSA_ILi256EEENSA_ILi64EEEEEENS_6half_tENS5_IJlSC_lEEESK_SL_NS4_8TiledMMAINS4_8MMA_AtomIJNS4_4SM904GMMA26MMA_64x256x16_F32F16F16_SSILNSP_5MajorE0ELSR_0ELNSP_7ScaleInE1ELSS_1EEEEEENS4_6LayoutINS5_IJNSA_ILi2EEESC_SC_EEENS5_IJSC_NSA_ILi0EEESY_EEEEENS5_IJNS4_10UnderscoreES11_S11_EEEEENS4_13SM90_TMA_LOADENS4_14ComposedLayoutINS4_7SwizzleILi3ELi4ELi3EEENS4_18smem_ptr_flag_bitsILi16EEENSV_INS5_IJSB_SI_EEENS5_IJSI_SC_EEEEEEEvNS4_8identityENS4_23SM90_TMA_LOAD_MULTICASTES1D_vS1E_EENS_8epilogue10collective6detail29Sm90TmaWarpSpecializedAdapterINS1I_15DefaultEpilogueISK_SL_SL_NS1H_6thread17LinearCombinationISK_Li1EffLNS1M_9ScaleType4KindE0ELNS_15FloatRoundStyleE2ESK_EENS1_15EpilogueDefaultEEEEEvvEEEEvNT_6ParamsE --------------------------
	.section	.text._ZN7cutlass13device_kernelINS_4gemm6kernel13GemmUniversalIN4cute5tupleIJiiiiEEENS1_10collective13CollectiveMmaINS1_34MainloopSm90TmaGmmaWarpSpecializedILi4ENS5_IJNS4_1CILi8EEENSA_ILi1EEESC_EEENS1_35KernelTmaWarpSpecializedCooperativeEEENS5_IJNSA_ILi128EEENSA_ILi256EEENSA_ILi64EEEEEENS_6half_tENS5_IJlSC_lEEESK_SL_NS4_8TiledMMAINS4_8MMA_AtomIJNS4_4SM904GMMA26MMA_64x256x16_F32F16F16_SSILNSP_5MajorE0ELSR_0ELNSP_7ScaleInE1ELSS_1EEEEEENS4_6LayoutINS5_IJNSA_ILi2EEESC_SC_EEENS5_IJSC_NSA_ILi0EEESY_EEEEENS5_IJNS4_10UnderscoreES11_S11_EEEEENS4_13SM90_TMA_LOADENS4_14ComposedLayoutINS4_7SwizzleILi3ELi4ELi3EEENS4_18smem_ptr_flag_bitsILi16EEENSV_INS5_IJSB_SI_EEENS5_IJSI_SC_EEEEEEEvNS4_8identityENS4_23SM90_TMA_LOAD_MULTICASTES1D_vS1E_EENS_8epilogue10collective6detail29Sm90TmaWarpSpecializedAdapterINS1I_15DefaultEpilogueISK_SL_SL_NS1H_6thread17LinearCombinationISK_Li1EffLNS1M_9ScaleType4KindE0ELNS_15FloatRoundStyleE2ESK_EENS1_15EpilogueDefaultEEEEEvvEEEEvNT_6ParamsE,"ax",@progbits
	.align	128
.text._ZN7cutlass13device_kernelINS_4gemm6kernel13GemmUniversalIN4cute5tupleIJiiiiEEENS1_10collective13CollectiveMmaINS1_34MainloopSm90TmaGmmaWarpSpecializedILi4ENS5_IJNS4_1CILi8EEENSA_ILi1EEESC_EEENS1_35KernelTmaWarpSpecializedCooperativeEEENS5_IJNSA_ILi128EEENSA_ILi256EEENSA_ILi64EEEEEENS_6half_tENS5_IJlSC_lEEESK_SL_NS4_8TiledMMAINS4_8MMA_AtomIJNS4_4SM904GMMA26MMA_64x256x16_F32F16F16_SSILNSP_5MajorE0ELSR_0ELNSP_7ScaleInE1ELSS_1EEEEEENS4_6LayoutINS5_IJNSA_ILi2EEESC_SC_EEENS5_IJSC_NSA_ILi0EEESY_EEEEENS5_IJNS4_10UnderscoreES11_S11_EEEEENS4_13SM90_TMA_LOADENS4_14ComposedLayoutINS4_7SwizzleILi3ELi4ELi3EEENS4_18smem_ptr_flag_bitsILi16EEENSV_INS5_IJSB_SI_EEENS5_IJSI_SC_EEEEEEEvNS4_8identityENS4_23SM90_TMA_LOAD_MULTICASTES1D_vS1E_EENS_8epilogue10collective6detail29Sm90TmaWarpSpecializedAdapterINS1I_15DefaultEpilogueISK_SL_SL_NS1H_6thread17LinearCombinationISK_Li1EffLNS1M_9ScaleType4KindE0ELNS_15FloatRoundStyleE2ESK_EENS1_15EpilogueDefaultEEEEEvvEEEEvNT_6ParamsE:
        .type           _ZN7cutlass13device_kernelINS_4gemm6kernel13GemmUniversalIN4cute5tupleIJiiiiEEENS1_10collective13CollectiveMmaINS1_34MainloopSm90TmaGmmaWarpSpecializedILi4ENS5_IJNS4_1CILi8EEENSA_ILi1EEESC_EEENS1_35KernelTmaWarpSpecializedCooperativeEEENS5_IJNSA_ILi128EEENSA_ILi256EEENSA_ILi64EEEEEENS_6half_tENS5_IJlSC_lEEESK_SL_NS4_8TiledMMAINS4_8MMA_AtomIJNS4_4SM904GMMA26MMA_64x256x16_F32F16F16_SSILNSP_5MajorE0ELSR_0ELNSP_7ScaleInE1ELSS_1EEEEEENS4_6LayoutINS5_IJNSA_ILi2EEESC_SC_EEENS5_IJSC_NSA_ILi0EEESY_EEEEENS5_IJNS4_10UnderscoreES11_S11_EEEEENS4_13SM90_TMA_LOADENS4_14ComposedLayoutINS4_7SwizzleILi3ELi4ELi3EEENS4_18smem_ptr_flag_bitsILi16EEENSV_INS5_IJSB_SI_EEENS5_IJSI_SC_EEEEEEEvNS4_8identityENS4_23SM90_TMA_LOAD_MULTICASTES1D_vS1E_EENS_8epilogue10collective6detail29Sm90TmaWarpSpecializedAdapterINS1I_15DefaultEpilogueISK_SL_SL_NS1H_6thread17LinearCombinationISK_Li1EffLNS1M_9ScaleType4KindE0ELNS_15FloatRoundStyleE2ESK_EENS1_15EpilogueDefaultEEEEEvvEEEEvNT_6ParamsE,@function
        .size           _ZN7cutlass13device_kernelINS_4gemm6kernel13GemmUniversalIN4cute5tupleIJiiiiEEENS1_10collective13CollectiveMmaINS1_34MainloopSm90TmaGmmaWarpSpecializedILi4ENS5_IJNS4_1CILi8EEENSA_ILi1EEESC_EEENS1_35KernelTmaWarpSpecializedCooperativeEEENS5_IJNSA_ILi128EEENSA_ILi256EEENSA_ILi64EEEEEENS_6half_tENS5_IJlSC_lEEESK_SL_NS4_8TiledMMAINS4_8MMA_AtomIJNS4_4SM904GMMA26MMA_64x256x16_F32F16F16_SSILNSP_5MajorE0ELSR_0ELNSP_7ScaleInE1ELSS_1EEEEEENS4_6LayoutINS5_IJNSA_ILi2EEESC_SC_EEENS5_IJSC_NSA_ILi0EEESY_EEEEENS5_IJNS4_10UnderscoreES11_S11_EEEEENS4_13SM90_TMA_LOADENS4_14ComposedLayoutINS4_7SwizzleILi3ELi4ELi3EEENS4_18smem_ptr_flag_bitsILi16EEENSV_INS5_IJSB_SI_EEENS5_IJSI_SC_EEEEEEEvNS4_8identityENS4_23SM90_TMA_LOAD_MULTICASTES1D_vS1E_EENS_8epilogue10collective6detail29Sm90TmaWarpSpecializedAdapterINS1I_15DefaultEpilogueISK_SL_SL_NS1H_6thread17LinearCombinationISK_Li1EffLNS1M_9ScaleType4KindE0ELNS_15FloatRoundStyleE2ESK_EENS1_15EpilogueDefaultEEEEEvvEEEEvNT_6ParamsE,(.L_x_325 - _ZN7cutlass13device_kernelINS_4gemm6kernel13GemmUniversalIN4cute5tupleIJiiiiEEENS1_10collective13CollectiveMmaINS1_34MainloopSm90TmaGmmaWarpSpecializedILi4ENS5_IJNS4_1CILi8EEENSA_ILi1EEESC_EEENS1_35KernelTmaWarpSpecializedCooperativeEEENS5_IJNSA_ILi128EEENSA_ILi256EEENSA_ILi64EEEEEENS_6half_tENS5_IJlSC_lEEESK_SL_NS4_8TiledMMAINS4_8MMA_AtomIJNS4_4SM904GMMA26MMA_64x256x16_F32F16F16_SSILNSP_5MajorE0ELSR_0ELNSP_7ScaleInE1ELSS_1EEEEEENS4_6LayoutINS5_IJNSA_ILi2EEESC_SC_EEENS5_IJSC_NSA_ILi0EEESY_EEEEENS5_IJNS4_10UnderscoreES11_S11_EEEEENS4_13SM90_TMA_LOADENS4_14ComposedLayoutINS4_7SwizzleILi3ELi4ELi3EEENS4_18smem_ptr_flag_bitsILi16EEENSV_INS5_IJSB_SI_EEENS5_IJSI_SC_EEEEEEEvNS4_8identityENS4_23SM90_TMA_LOAD_MULTICASTES1D_vS1E_EENS_8epilogue10collective6detail29Sm90TmaWarpSpecializedAdapterINS1I_15DefaultEpilogueISK_SL_SL_NS1H_6thread17LinearCombinationISK_Li1EffLNS1M_9ScaleType4KindE0ELNS_15FloatRoundStyleE2ESK_EENS1_15EpilogueDefaultEEEEEvvEEEEvNT_6ParamsE)
        .other          _ZN7cutlass13device_kernelINS_4gemm6kernel13GemmUniversalIN4cute5tupleIJiiiiEEENS1_10collective13CollectiveMmaINS1_34MainloopSm90TmaGmmaWarpSpecializedILi4ENS5_IJNS4_1CILi8EEENSA_ILi1EEESC_EEENS1_35KernelTmaWarpSpecializedCooperativeEEENS5_IJNSA_ILi128EEENSA_ILi256EEENSA_ILi64EEEEEENS_6half_tENS5_IJlSC_lEEESK_SL_NS4_8TiledMMAINS4_8MMA_AtomIJNS4_4SM904GMMA26MMA_64x256x16_F32F16F16_SSILNSP_5MajorE0ELSR_0ELNSP_7ScaleInE1ELSS_1EEEEEENS4_6LayoutINS5_IJNSA_ILi2EEESC_SC_EEENS5_IJSC_NSA_ILi0EEESY_EEEEENS5_IJNS4_10UnderscoreES11_S11_EEEEENS4_13SM90_TMA_LOADENS4_14ComposedLayoutINS4_7SwizzleILi3ELi4ELi3EEENS4_18smem_ptr_flag_bitsILi16EEENSV_INS5_IJSB_SI_EEENS5_IJSI_SC_EEEEEEEvNS4_8identityENS4_23SM90_TMA_LOAD_MULTICASTES1D_vS1E_EENS_8epilogue10collective6detail29Sm90TmaWarpSpecializedAdapterINS1I_15DefaultEpilogueISK_SL_SL_NS1H_6thread17LinearCombinationISK_Li1EffLNS1M_9ScaleType4KindE0ELNS_15FloatRoundStyleE2ESK_EENS1_15EpilogueDefaultEEEEEvvEEEEvNT_6ParamsE,@"STO_CUDA_ENTRY STV_DEFAULT"
_ZN7cutlass13device_kernelINS_4gemm6kernel13GemmUniversalIN4cute5tupleIJiiiiEEENS1_10collective13CollectiveMmaINS1_34MainloopSm90TmaGmmaWarpSpecializedILi4ENS5_IJNS4_1CILi8EEENSA_ILi1EEESC_EEENS1_35KernelTmaWarpSpecializedCooperativeEEENS5_IJNSA_ILi128EEENSA_ILi256EEENSA_ILi64EEEEEENS_6half_tENS5_IJlSC_lEEESK_SL_NS4_8TiledMMAINS4_8MMA_AtomIJNS4_4SM904GMMA26MMA_64x256x16_F32F16F16_SSILNSP_5MajorE0ELSR_0ELNSP_7ScaleInE1ELSS_1EEEEEENS4_6LayoutINS5_IJNSA_ILi2EEESC_SC_EEENS5_IJSC_NSA_ILi0EEESY_EEEEENS5_IJNS4_10UnderscoreES11_S11_EEEEENS4_13SM90_TMA_LOADENS4_14ComposedLayoutINS4_7SwizzleILi3ELi4ELi3EEENS4_18smem_ptr_flag_bitsILi16EEENSV_INS5_IJSB_SI_EEENS5_IJSI_SC_EEEEEEEvNS4_8identityENS4_23SM90_TMA_LOAD_MULTICASTES1D_vS1E_EENS_8epilogue10collective6detail29Sm90TmaWarpSpecializedAdapterINS1I_15DefaultEpilogueISK_SL_SL_NS1H_6thread17LinearCombinationISK_Li1EffLNS1M_9ScaleType4KindE0ELNS_15FloatRoundStyleE2ESK_EENS1_15EpilogueDefaultEEEEEvvEEEEvNT_6ParamsE:
[----:B------:R-:W0:Y:S01]  /*0000*/  LDC R1, c[0x0][0x28] ;  /* 0x00000a00ff017b82 */ /* 0x000e220000000800 */
[----:B------:R-:W1:Y:S01]  /*0010*/  S2R R18, SR_TID.X ;  /* 0x0000000000127919 */ /* 0x000e620000002100 */
[----:B------:R-:W-:Y:S01]  /*0020*/  ELECT P0, URZ, PT ;  /* 0x00000000003f782f */ /* 0x000fe20003800000 */
[----:B------:R-:W-:Y:S01]  /*0030*/  BSSY B0, `(.L_x_0) ;  /* 0x000000f000007945 */ /* 0x000fe20003800000 */
[--C-:B-1----:R-:W-:Y:S02]  /*0040*/  SHF.R.U32.HI R0, RZ, 0x5, R18.reuse ;  /* 0x00000005ff007819 */ /* 0x102fe40000011612 */
[----:B------:R-:W-:-:S03]  /*0050*/  SHF.R.U32.HI R3, RZ, 0x7, R18 ;  /* 0x00000007ff037819 */ /* 0x000fc60000011612 */
[----:B------:R-:W1:Y:S04]  /*0060*/  SHFL.IDX PT, R2, R0, RZ, 0x1f ;  /* 0x00001fff00027589 */ /* 0x000e6800000e0000 */
[----:B------:R2:W3:Y:S01]  /*0070*/  SHFL.IDX PT, R5, R3, RZ, 0x1f ;  /* 0x00001fff03057589 */ /* 0x0004e200000e0000 */
[----:B-1----:R-:W-:-:S13]  /*0080*/  ISETP.NE.OR P0, PT, R2, RZ, !P0 ;  /* 0x000000ff0200720c */ /* 0x002fda0004705670 */
[----:B0-23--:R-:W-:Y:S05]  /*0090*/  @P0 BRA `(.L_x_1) ;  /* 0x0000000000200947 */ /* 0x00dfea0003800000 */
[----:B------:R-:W-:Y:S02]  /*00a0*/  ULDC.64 UR4, c[0x0][0x198] ;  /* 0x0000660000047ab9 */ /* 0x000fe40000000a00 */
[----:B------:R-:W-:Y:S02]  /*00b0*/  UIADD3 UR6, UP0, UR4, 0xf0, URZ ;  /* 0x000000f004067890 */ /* 0x000fe4000ff1e03f */
[----:B------:R-:W-:Y:S02]  /*00c0*/  UIADD3 UR4, UP1, UR4, 0x1f0, URZ ;  /* 0x000001f004047890 */ /* 0x000fe4000ff3e03f */
[----:B------:R-:W-:Y:S02]  /*00d0*/  UIADD3.X UR7, URZ, UR5, URZ, UP0, !UPT ;  /* 0x000000053f077290 */ /* 0x000fe400087fe43f */
[----:B------:R-:W-:-:S07]  /*00e0*/  UIADD3.X UR5, URZ, UR5, URZ, UP1, !UPT ;  /* 0x000000053f057290 */ /* 0x000fce0008ffe43f */
[----:B------:R0:W-:Y:S02]  /*00f0*/  UTMACCTL.PF [UR6] ;  /* 0x00000000060079b9 */ /* 0x0001e40008040000 */
[----:B------:R0:W-:Y:S02]  /*0100*/  UTMACCTL.PF [UR4] ;  /* 0x00000000040079b9 */ /* 0x0001e40008040000 */
[----:B0-----:R-:W-:Y:S01]  /*0110*/  NOP ;  /* 0x0000000000007918 */ /* 0x001fe20000000000 */
.L_x_1:
[----:B------:R-:W-:Y:S05]  /*0120*/  BSYNC B0 ;  /* 0x0000000000007941 */ /* 0x000fea0003800000 */
.L_x_0:
[----:B------:R-:W0:Y:S01]  /*0130*/  SHFL.IDX PT, R3, R0, RZ, 0x1f ;  /* 0x00001fff00037589 */ /* 0x000e2200000e0000 */
[----:B------:R-:W-:-:S04]  /*0140*/  SHF.R.S32.HI R7, RZ, 0x1f, R18 ;  /* 0x0000001fff077819 */ /* 0x000fc80000011412 */
[----:B------:R-:W-:-:S04]  /*0150*/  LEA.HI R7, R7, R18, RZ, 0x7 ;  /* 0x0000001207077211 */ /* 0x000fc800078f38ff */
[----:B------:R-:W-:Y:S02]  /*0160*/  LOP3.LUT R7, R7, 0xffffff80, RZ, 0xc0, !PT ;  /* 0xffffff8007077812 */ /* 0x000fe400078ec0ff */
[----:B0-----:R-:W-:-:S13]  /*0170*/  ISETP.NE.AND P0, PT, R3, RZ, PT ;  /* 0x000000ff0300720c */ /* 0x001fda0003f05270 */
[----:B------:R-:W-:Y:S05]  /*0180*/  @P0 BRA `(.L_x_2) ;  /* 0x0000000000580947 */ /* 0x000fea0003800000 */
[----:B------:R-:W0:Y:S01]  /*0190*/  S2UR UR8, SR_CgaCtaId ;  /* 0x00000000000879c3 */ /* 0x000e220000008800 */
[----:B------:R-:W-:Y:S01]  /*01a0*/  UMOV UR4, 0x400 ;  /* 0x0000040000047882 */ /* 0x000fe20000000000 */
[----:B------:R-:W-:Y:S01]  /*01b0*/  UMOV UR5, 0x1 ;  /* 0x0000000100057882 */ /* 0x000fe20000000000 */
[----:B------:R-:W-:Y:S01]  /*01c0*/  UMOV UR6, 0x10 ;  /* 0x0000001000067882 */ /* 0x000fe20000000000 */
[----:B------:R-:W-:Y:S01]  /*01d0*/  ELECT P0, URZ, PT ;  /* 0x00000000003f782f */ /* 0x000fe20003800000 */
[----:B------:R-:W-:-:S04]  /*01e0*/  UIADD3 UR6, -UR6, 0x100000, URZ ;  /* 0x0010000006067890 */ /* 0x000fc8000fffe13f */
[----:B------:R-:W-:Y:S02]  /*01f0*/  USHF.L.U32 UR7, UR6, 0xb, URZ ;  /* 0x0000000b06077899 */ /* 0x000fe4000800063f */
[----:B------:R-:W-:Y:S02]  /*0200*/  USHF.L.U32 UR6, UR6, 0x1, URZ ;  /* 0x0000000106067899 */ /* 0x000fe4000800063f */
[----:B0-----:R-:W-:Y:S02]  /*0210*/  ULEA UR8, UR8, UR4, 0x18 ;  /* 0x0000000408087291 */ /* 0x001fe4000f8ec03f */
[----:B------:R-:W-:-:S04]  /*0220*/  UIADD3 UR4, -UR5, 0x100000, URZ ;  /* 0x0010000005047890 */ /* 0x000fc8000fffe13f */
[----:B------:R-:W-:Y:S02]  /*0230*/  USHF.L.U32 UR5, UR4, 0xb, URZ ;  /* 0x0000000b04057899 */ /* 0x000fe4000800063f */
[----:B------:R-:W-:Y:S01]  /*0240*/  USHF.L.U32 UR4, UR4, 0x1, URZ ;  /* 0x0000000104047899 */ /* 0x000fe2000800063f */
[----:B------:R-:W0:Y:S11]  /*0250*/  FENCE.VIEW.ASYNC.S ;  /* 0x00000000000073c6 */ /* 0x000e360000000000 */
[----:B0-----:R0:W1:Y:S01]  /*0260*/  SYNCS.EXCH.64 URZ, [UR8], UR4 ;  /* 0x00000004083f75b2 */ /* 0x0010620008000100 */
[----:B------:R0:W2:Y:S01]  /*0270*/  SYNCS.EXCH.64 URZ, [UR8+0x20], UR6 ;  /* 0x00002006083f75b2 */ /* 0x0000a20008000100 */
[----:B------:R0:W3:Y:S01]  /*0280*/  SYNCS.EXCH.64 URZ, [UR8+0x8], UR4 ;  /* 0x00000804083f75b2 */ /* 0x0000e20008000100 */
[----:B------:R0:W4:Y:S01]  /*0290*/  SYNCS.EXCH.64 URZ, [UR8+0x28], UR6 ;  /* 0x00002806083f75b2 */ /* 0x0001220008000100 */
[----:B------:R0:W0:Y:S01]  /*02a0*/  SYNCS.EXCH.64 URZ, [UR8+0x10], UR4 ;  /* 0x00001004083f75b2 */ /* 0x0000220008000100 */
[----:B------:R0:W0:Y:S01]  /*02b0*/  SYNCS.EXCH.64 URZ, [UR8+0x30], UR6 ;  /* 0x00003006083f75b2 */ /* 0x0000220008000100 */
[----:B------:R0:W0:Y:S01]  /*02c0*/  SYNCS.EXCH.64 URZ, [UR8+0x18], UR4 ;  /* 0x00001804083f75b2 */ /* 0x0000220008000100 */
[----:B------:R0:W0:Y:S01]  /*02d0*/  SYNCS.EXCH.64 URZ, [UR8+0x38], UR6 ;  /* 0x00003806083f75b2 */ /* 0x0000220008000100 */
[----:B------:R-:W-:Y:S01]  /*02e0*/  NOP ;  /* 0x0000000000007918 */ /* 0x000fe20000000000 */
.L_x_2:
[----:B------:R-:W5:Y:S01]  /*02f0*/  SHFL.IDX PT, R0, R0, RZ, 0x1f ;  /* 0x00001fff00007589 */ /* 0x000f6200000e0000 */
[----:B0-----:R-:W0:Y:S01]  /*0300*/  S2UR UR8, SR_CTAID.X ;  /* 0x00000000000879c3 */ /* 0x001e220000002500 */
[----:B------:R-:W-:Y:S01]  /*0310*/  IMAD.IADD R6, R18, 0x1, -R7 ;  /* 0x0000000112067824 */ /* 0x000fe200078e0a07 */
[----:B------:R-:W-:Y:S01]  /*0320*/  SHF.R.S32.HI R10, RZ, 0x1f, R3 ;  /* 0x0000001fff0a7819 */ /* 0x000fe20000011403 */
[----:B------:R-:W1:Y:S01]  /*0330*/  S2R R4, SR_CTAID.Y ;  /* 0x0000000000047919 */ /* 0x000e620000002600 */
[----:B------:R-:W-:Y:S01]  /*0340*/  ELECT P0, URZ, PT ;  /* 0x00000000003f782f */ /* 0x000fe20003800000 */
[----:B------:R-:W-:Y:S01]  /*0350*/  NOP ;  /* 0x0000000000007918 */ /* 0x000fe20000000000 */
[----:B------:R-:W-:Y:S01]  /*0360*/  SHF.R.S32.HI R7, RZ, 0x1f, R6 ;  /* 0x0000001fff077819 */ /* 0x000fe20000011406 */
[----:B------:R-:W-:Y:S01]  /*0370*/  ULDC UR4, c[0x0][0x150] ;  /* 0x0000540000047ab9 */ /* 0x000fe20000000800 */
[----:B------:R-:W-:Y:S01]  /*0380*/  LEA.HI R10, R10, R3, RZ, 0x2 ;  /* 0x000000030a0a7211 */ /* 0x000fe200078f10ff */
[----:B------:R-:W2:Y:S01]  /*0390*/  LDC R9, c[0x0][0x144] ;  /* 0x00005100ff097b82 */ /* 0x000ea20000000800 */
[----:B------:R-:W-:Y:S01]  /*03a0*/  LEA.HI R7, R7, R6, RZ, 0x3 ;  /* 0x0000000607077211 */ /* 0x000fe200078f18ff */
[----:B------:R-:W-:Y:S01]  /*03b0*/  NOP ;  /* 0x0000000000007918 */ /* 0x000fe20000000000 */
[----:B------:R-:W-:Y:S01]  /*03c0*/  LOP3.LUT R10, R10, 0x3ffffffc, RZ, 0xc0, !PT ;  /* 0x3ffffffc0a0a7812 */ /* 0x000fe200078ec0ff */
[----:B------:R-:W-:Y:S01]  /*03d0*/  IMAD.MOV.U32 R22, RZ, RZ, 0x1 ;  /* 0x00000001ff167424 */ /* 0x000fe200078e00ff */
[----:B------:R-:W-:-:S02]  /*03e0*/  SHF.R.S32.HI R8, RZ, 0x3, R7 ;  /* 0x00000003ff087819 */ /* 0x000fc40000011407 */
[----:B------:R-:W-:Y:S01]  /*03f0*/  SHF.R.S32.HI R7, RZ, 0x1f, R7 ;  /* 0x0000001fff077819 */ /* 0x000fe20000011407 */
[----:B------:R-:W-:Y:S01]  /*0400*/  IMAD.IADD R10, R3, 0x1, -R10 ;  /* 0x00000001030a7824 */ /* 0x000fe200078e0a0a */
[----:B------:R-:W3:Y:S01]  /*0410*/  LDC R12, c[0x0][0x140] ;  /* 0x00005000ff0c7b82 */ /* 0x000ee20000000800 */
[----:B------:R-:W-:Y:S02]  /*0420*/  ISETP.NE.AND P3, PT, R5, RZ, PT ;  /* 0x000000ff0500720c */ /* 0x000fe40003f65270 */
[----:B------:R-:W-:Y:S02]  /*0430*/  LEA.HI R7, R7, R8, RZ, 0x2 ;  /* 0x0000000807077211 */ /* 0x000fe400078f10ff */
[----:B-----5:R-:W-:Y:S02]  /*0440*/  ISETP.NE.OR P0, PT, R0, RZ, !P0 ;  /* 0x000000ff0000720c */ /* 0x020fe40004705670 */
[----:B------:R-:W-:Y:S02]  /*0450*/  LOP3.LUT R7, R7, 0xfffffffc, RZ, 0xc0, !PT ;  /* 0xfffffffc07077812 */ /* 0x000fe400078ec0ff */
[----:B0-----:R-:W-:-:S03]  /*0460*/  I2FP.F32.U32 R0, UR8 ;  /* 0x0000000800007c45 */ /* 0x001fc60008201000 */
[----:B------:R-:W-:Y:S02]  /*0470*/  IMAD.IADD R7, R8, 0x1, -R7 ;  /* 0x0000000108077824 */ /* 0x000fe400078e0a07 */
[----:B------:R-:W-:Y:S01]  /*0480*/  FMUL R0, R0, UR4 ;  /* 0x0000000400007c20 */ /* 0x000fe20008400000 */
[----:B------:R-:W-:Y:S01]  /*0490*/  ULDC UR4, c[0x0][0x154] ;  /* 0x0000550000047ab9 */ /* 0x000fe20000000800 */
[----:B------:R-:W-:Y:S01]  /*04a0*/  IMAD R7, R10, 0x4, R7 ;  /* 0x000000040a077824 */ /* 0x000fe200078e0207 */
[----:B-1----:R-:W-:Y:S01]  /*04b0*/  I2FP.F32.U32 R8, R4 ;  /* 0x0000000400087245 */ /* 0x002fe20000201000 */
[----:B------:R-:W-:Y:S01]  /*04c0*/  VOTEU.ALL UP0, P0 ;  /* 0x00000000003f7886 */ /* 0x000fe20000000000 */
[----:B------:R-:W-:Y:S01]  /*04d0*/  VOTEU.ALL UP1, P0 ;  /* 0x00000000003f7886 */ /* 0x000fe20000020000 */
[----:B------:R-:W0:Y:S01]  /*04e0*/  F2I.U32.TRUNC.NTZ R0, R0 ;  /* 0x0000000000007305 */ /* 0x000e22000020f000 */
[C---:B------:R-:W-:Y:S02]  /*04f0*/  IMAD.SHL.U32 R152, R7.reuse, 0x4, RZ ;  /* 0x0000000407987824 */ /* 0x040fe400078e00ff */
[----:B------:R-:W-:Y:S01]  /*0500*/  FMUL R10, R8, UR4 ;  /* 0x00000004080a7c20 */ /* 0x000fe20008400000 */
[----:B------:R-:W1:Y:S01]  /*0510*/  @!UP0 S2UR UR7, SR_CgaCtaId ;  /* 0x00000000000789c3 */ /* 0x000e620000008800 */
[----:B------:R-:W-:Y:S01]  /*0520*/  UMOV UR4, 0x20 ;  /* 0x0000002000047882 */ /* 0x000fe20000000000 */
[----:B------:R-:W-:Y:S01]  /*0530*/  @!UP0 UMOV UR6, 0x400 ;  /* 0x0000040000068882 */ /* 0x000fe20000000000 */
[----:B------:R-:W-:Y:S01]  /*0540*/  LOP3.LUT R152, R7, 0xc, R152, 0x78, !PT ;  /* 0x0000000c07987812 */ /* 0x000fe200078e7898 */
[----:B------:R-:W-:-:S04]  /*0550*/  @!UP0 UIADD3 UR4, -UR4, 0x100000, URZ ;  /* 0x0010000004048890 */ /* 0x000fc8000fffe13f */
[----:B------:R-:W-:Y:S02]  /*0560*/  @!UP0 USHF.L.U32 UR5, UR4, 0xb, URZ ;  /* 0x0000000b04058899 */ /* 0x000fe4000800063f */
[----:B------:R-:W-:Y:S01]  /*0570*/  @!UP0 USHF.L.U32 UR4, UR4, 0x1, URZ ;  /* 0x0000000104048899 */ /* 0x000fe2000800063f */
[----:B------:R-:W5:Y:S01]  /*0580*/  F2I.U32.TRUNC.NTZ R10, R10 ;  /* 0x0000000a000a7305 */ /* 0x000f62000020f000 */
[----:B---3--:R-:W-:Y:S02]  /*0590*/  ISETP.EQ.U32.AND P2, PT, R12, 0x1, PT ;  /* 0x000000010c00780c */ /* 0x008fe40003f42070 */
[----:B------:R-:W-:Y:S01]  /*05a0*/  SHF.R.S32.HI R3, RZ, 0x1f, R152 ;  /* 0x0000001fff037819 */ /* 0x000fe20000011498 */
[----:B------:R-:W3:Y:S01]  /*05b0*/  LDC R7, c[0x0][0x148] ;  /* 0x00005200ff077b82 */ /* 0x000ee20000000800 */
[----:B0-----:R-:W-:Y:S02]  /*05c0*/  IMAD.MOV R14, RZ, RZ, -R0 ;  /* 0x000000ffff0e7224 */ /* 0x001fe400078e0a00 */
[----:B------:R-:W-:-:S02]  /*05d0*/  LEA.HI R8, R3, R152, RZ, 0x3 ;  /* 0x0000009803087211 */ /* 0x000fc400078f18ff */
[----:B--2---:R-:W-:Y:S02]  /*05e0*/  IMAD R3, R9, R14, UR8 ;  /* 0x0000000809037e24 */ /* 0x004fe4000f8e020e */
[----:B------:R-:W-:Y:S02]  /*05f0*/  LOP3.LUT R11, R8, 0xfffffff8, RZ, 0xc0, !PT ;  /* 0xfffffff8080b7812 */ /* 0x000fe400078ec0ff */
[----:B------:R-:W-:Y:S01]  /*0600*/  SHF.R.S32.HI R9, RZ, 0x1f, R2 ;  /* 0x0000001fff097819 */ /* 0x000fe20000011402 */
[----:B-----5:R-:W-:Y:S02]  /*0610*/  IMAD.MOV R24, RZ, RZ, -R10 ;  /* 0x000000ffff187224 */ /* 0x020fe400078e0a0a */
[----:B------:R-:W-:Y:S01]  /*0620*/  IMAD.IADD R0, R152, 0x1, -R11 ;  /* 0x0000000198007824 */ /* 0x000fe200078e0a0b */
[----:B------:R-:W-:Y:S01]  /*0630*/  LEA.HI R9, R9, R2, RZ, 0x2 ;  /* 0x0000000209097211 */ /* 0x000fe200078f10ff */
[----:B-1----:R-:W-:Y:S01]  /*0640*/  @!UP0 ULEA UR6, UR7, UR6, 0x18 ;  /* 0x0000000607068291 */ /* 0x002fe2000f8ec03f */
[----:B------:R-:W-:-:S02]  /*0650*/  VOTEU.ALL UP0, P0 ;  /* 0x00000000003f7886 */ /* 0x000fc40000000000 */
[----:B------:R-:W-:Y:S02]  /*0660*/  LOP3.LUT R9, R9, 0xfffffffc, RZ, 0xc0, !PT ;  /* 0xfffffffc09097812 */ /* 0x000fe400078ec0ff */
[----:B------:R-:W-:Y:S02]  /*0670*/  ISETP.NE.AND P4, PT, R0, R3, PT ;  /* 0x000000030000720c */ /* 0x000fe40003f85270 */
[----:B------:R-:W-:Y:S01]  /*0680*/  LOP3.LUT P0, RZ, R6, 0x7, RZ, 0xc0, !PT ;  /* 0x0000000706ff7812 */ /* 0x000fe2000780c0ff */
[----:B------:R-:W-:Y:S02]  /*0690*/  IMAD.IADD R0, R2, 0x1, -R9 ;  /* 0x0000000102007824 */ /* 0x000fe400078e0a09 */
[----:B---3--:R-:W-:Y:S01]  /*06a0*/  IMAD R9, R7, R24, R4 ;  /* 0x0000001807097224 */ /* 0x008fe200078e0204 */
[----:B------:R-:W-:Y:S01]  /*06b0*/  ISETP.LT.U32.AND P0, PT, R152, 0x8, !P0 ;  /* 0x000000089800780c */ /* 0x000fe20004701070 */
[----:B------:R-:W-:Y:S01]  /*06c0*/  VIADD R6, R5, 0xffffffff ;  /* 0xffffffff05067836 */ /* 0x000fe20000000000 */
[C---:B------:R-:W-:Y:S01]  /*06d0*/  ISETP.NE.AND P1, PT, R0.reuse, 0x3, PT ;  /* 0x000000030000780c */ /* 0x040fe20003f25270 */
[----:B------:R-:W0:Y:S02]  /*06e0*/  FENCE.VIEW.ASYNC.S ;  /* 0x00000000000073c6 */ /* 0x000e240000000000 */
[----:B0-----:R0:W1:Y:S01]  /*06f0*/  @!UP0 SYNCS.EXCH.64 URZ, [UR6+0x50], UR4 ;  /* 0x00005004063f85b2 */ /* 0x0010620008000100 */
[----:B------:R-:W-:-:S02]  /*0700*/  ISETP.EQ.OR P1, PT, R0, RZ, !P1 ;  /* 0x000000ff0000720c */ /* 0x000fc40004f22670 */
[----:B------:R-:W-:Y:S02]  /*0710*/  @P4 SHF.R.S32.HI R8, RZ, 0x3, R8 ;  /* 0x00000003ff084819 */ /* 0x000fe40000011408 */
[----:B------:R-:W-:Y:S02]  /*0720*/  ISETP.EQ.AND P1, PT, R5, RZ, P1 ;  /* 0x000000ff0500720c */ /* 0x000fe40000f22270 */
[----:B------:R-:W-:Y:S02]  /*0730*/  @P4 ISETP.NE.AND P5, PT, R8, R9, PT ;  /* 0x000000090800420c */ /* 0x000fe40003fa5270 */
[----:B------:R-:W-:Y:S02]  /*0740*/  ISETP.GE.U32.AND P6, PT, R6, 0x2, PT ;  /* 0x000000020600780c */ /* 0x000fe40003fc6070 */
[----:B------:R-:W-:Y:S02]  /*0750*/  SEL R9, RZ, 0x1, !P0 ;  /* 0x00000001ff097807 */ /* 0x000fe40004000000 */
[----:B------:R-:W-:Y:S01]  /*0760*/  @P4 SEL R22, RZ, 0x1, P5 ;  /* 0x00000001ff164807 */ /* 0x000fe20002800000 */
[----:B------:R0:W2:Y:S01]  /*0770*/  @!UP1 SYNCS.EXCH.64 URZ, [UR6+0x58], UR4 ;  /* 0x00005804063f95b2 */ /* 0x0000a20008000100 */
[----:B------:R-:W-:Y:S01]  /*0780*/  SEL R19, RZ, 0x1, !P1 ;  /* 0x00000001ff137807 */ /* 0x000fe20004800000 */
[----:B------:R-:W-:Y:S01]  /*0790*/  NOP ;  /* 0x0000000000007918 */ /* 0x000fe20000000000 */
[----:B------:R-:W-:-:S02]  /*07a0*/  LOP3.LUT R22, R22, R9, RZ, 0xc0, !PT ;  /* 0x0000000916167212 */ /* 0x000fc400078ec0ff */
[----:B------:R-:W-:Y:S01]  /*07b0*/  SEL R19, R19, 0x2, P6 ;  /* 0x0000000213137807 */ /* 0x000fe20003000000 */
[----:B------:R-:W-:Y:S06]  /*07c0*/  @!P2 BRA `(.L_x_3) ;  /* 0x000000000008a947 */ /* 0x000fec0003800000 */
[----:B-12-4-:R-:W-:Y:S01]  /*07d0*/  UCGABAR_ARV ;  /* 0x00000000000079c7 */ /* 0x016fe20008000000 */
[----:B------:R-:W-:Y:S05]  /*07e0*/  BRA `(.L_x_4) ;  /* 0x0000000000047947 */ /* 0x000fea0003800000 */
.L_x_3:
[----:B-12-4-:R-:W-:Y:S01]  /*07f0*/  NOP ;  /* 0x0000000000007918 */ /* 0x016fe20000000000 */
.L_x_4:
[----:B------:R-:W1:Y:S01]  /*0800*/  LDC R2, c[0x0][0x65c] ;  /* 0x00019700ff027b82 */ /* 0x000e620000000800 */
[----:B------:R-:W-:Y:S02]  /*0810*/  IMAD.U32 R8, RZ, RZ, UR8 ;  /* 0x00000008ff087e24 */ /* 0x000fe4000f8e00ff */
[----:B------:R-:W-:Y:S01]  /*0820*/  IMAD.MOV.U32 R9, RZ, RZ, RZ ;  /* 0x000000ffff097224 */ /* 0x000fe200078e00ff */
[----:B-1----:R-:W-:-:S04]  /*0830*/  ISETP.NE.AND P1, PT, R2, 0x1, PT ;  /* 0x000000010200780c */ /* 0x002fc80003f25270 */
[----:B------:R-:W-:-:S09]  /*0840*/  P2R R5, PR, RZ, 0x2 ;  /* 0x00000002ff057803 */ /* 0x000fd20000000000 */
[----:B------:R-:W1:Y:S01]  /*0850*/  @P1 LDC R17, c[0x0][0x10] ;  /* 0x00000400ff111b82 */ /* 0x000e620000000800 */
[----:B------:R-:W-:Y:S02]  /*0860*/  @P1 IMAD.MOV.U32 R5, RZ, RZ, RZ ;  /* 0x000000ffff051224 */ /* 0x000fe400078e00ff */
[----:B------:R-:W-:-:S05]  /*0870*/  @P1 IMAD.MOV.U32 R13, RZ, RZ, RZ ;  /* 0x000000ffff0d1224 */ /* 0x000fca00078e00ff */
[----:B------:R-:W2:Y:S01]  /*0880*/  @!P1 LDC R11, c[0x0][0xc] ;  /* 0x00000300ff0b9b82 */ /* 0x000ea20000000800 */
[----:B-1----:R-:W-:-:S04]  /*0890*/  @P1 IMAD.WIDE.U32 R16, R17, UR8, R4 ;  /* 0x0000000811101c25 */ /* 0x002fc8000f8e0004 */
[----:B------:R-:W-:Y:S02]  /*08a0*/  @P1 IMAD.IADD R17, R17, 0x1, R13 ;  /* 0x0000000111111824 */ /* 0x000fe400078e020d */
[----:B--2---:R-:W-:-:S04]  /*08b0*/  @!P1 IMAD.WIDE.U32 R8, R4, R11, R8 ;  /* 0x0000000b04089225 */ /* 0x004fc800078e0008 */
[----:B------:R-:W-:Y:S02]  /*08c0*/  @!P1 IMAD.MOV.U32 R16, RZ, RZ, R8 ;  /* 0x000000ffff109224 */ /* 0x000fe400078e0008 */
[----:B------:R-:W-:Y:S01]  /*08d0*/  @!P1 IMAD.MOV.U32 R17, RZ, RZ, R9 ;  /* 0x000000ffff119224 */ /* 0x000fe200078e0009 */
[----:B------:R-:W-:Y:S06]  /*08e0*/  @!P2 BRA `(.L_x_5) ;  /* 0x00000000000ca947 */ /* 0x000fec0003800000 */
[----:B------:R-:W-:Y:S01]  /*08f0*/  UCGABAR_WAIT ;  /* 0x0000000000007dc7 */ /* 0x000fe20008000000 */
[----:B------:R-:W-:Y:S01]  /*0900*/  CCTL.IVALL ;  /* 0x00000000ff00798f */ /* 0x000fe20002000000 */
[----:B------:R-:W-:Y:S05]  /*0910*/  BRA `(.L_x_6) ;  /* 0x0000000000047947 */ /* 0x000fea0003800000 */
.L_x_5:
[----:B------:R-:W-:Y:S06]  /*0920*/  BAR.SYNC.DEFER_BLOCKING 0x0 ;  /* 0x0000000000007b1d */ /* 0x000fec0000010000 */
.L_x_6:
[----:B------:R-:W-:Y:S05]  /*0930*/  @!P3 BRA `(.L_x_7) ;  /* 0x000000980064b947 */ /* 0x000fea0003800000 */
[----:B------:R-:W-:-:S13]  /*0940*/  ISETP.GT.U32.AND P0, PT, R6, 0x1, PT ;  /* 0x000000010600780c */ /* 0x000fda0003f04070 */
[----:B0-----:R-:W-:Y:S05]  /*0950*/  @P0 EXIT ;  /* 0x000000000000094d */ /* 0x001fea0003800000 */
[----:B------:R-:W-:Y:S01]  /*0960*/  ULDC.64 UR4, c[0x0][0x650] ;  /* 0x0001940000047ab9 */ /* 0x000fe20000000a00 */
[----:B------:R-:W-:Y:S01]  /*0970*/  PRMT R0, RZ, 0x7610, R0 ;  /* 0x00007610ff007816 */ /* 0x000fe20000000000 */
[----:B------:R-:W-:Y:S01]  /*0980*/  IMAD.MOV.U32 R154, RZ, RZ, -0x1 ;  /* 0xffffffffff9a7424 */ /* 0x000fe200078e00ff */
[----:B------:R-:W-:Y:S01]  /*0990*/  ISETP.GE.U32.AND P0, PT, R16, UR4, PT ;  /* 0x0000000410007c0c */ /* 0x000fe2000bf06070 */
[----:B------:R-:W-:Y:S02]  /*09a0*/  IMAD.MOV.U32 R153, RZ, RZ, -0x1 ;  /* 0xffffffffff997424 */ /* 0x000fe400078e00ff */
[----:B------:R-:W-:Y:S01]  /*09b0*/  IMAD.MOV.U32 R23, RZ, RZ, -0x1 ;  /* 0xffffffffff177424 */ /* 0x000fe200078e00ff */
[----:B------:R-:W-:-:S13]  /*09c0*/  ISETP.GE.U32.AND.EX P0, PT, R17, UR5, PT, P0 ;  /* 0x0000000511007c0c */ /* 0x000fda000bf06100 */
[----:B------:R-:W-:Y:S05]  /*09d0*/  @P0 BRA `(.L_x_8) ;  /* 0x00000004002c0947 */ /* 0x000fea0003800000 */
[----:B------:R-:W0:Y:S01]  /*09e0*/  LDC.64 R20, c[0x0][0x628] ;  /* 0x00018a00ff147b82 */ /* 0x000e220000000a00 */
[----:B------:R-:W-:Y:S02]  /*09f0*/  IMAD.MOV.U32 R8, RZ, RZ, R16 ;  /* 0x000000ffff087224 */ /* 0x000fe400078e0010 */
[----:B------:R-:W-:-:S05]  /*0a00*/  IMAD.MOV.U32 R9, RZ, RZ, R17 ;  /* 0x000000ffff097224 */ /* 0x000fca00078e0011 */
[----:B------:R-:W1:Y:S08]  /*0a10*/  LDC R0, c[0x0][0x630] ;  /* 0x00018c00ff007b82 */ /* 0x000e700000000800 */
[----:B------:R-:W2:Y:S01]  /*0a20*/  LDC.64 R26, c[0x0][0x620] ;  /* 0x00018800ff1a7b82 */ /* 0x000ea20000000a00 */
[----:B0-----:R-:W-:-:S04]  /*0a30*/  ISETP.NE.U32.AND P0, PT, R20, RZ, PT ;  /* 0x000000ff1400720c */ /* 0x001fc80003f05070 */
[----:B------:R-:W-:-:S13]  /*0a40*/  ISETP.NE.AND.EX P0, PT, R21, RZ, PT, P0 ;  /* 0x000000ff1500720c */ /* 0x000fda0003f05300 */
[----:B-12---:R-:W-:Y:S05]  /*0a50*/  @!P0 BRA `(.L_x_9) ;  /* 0x0000000000288947 */ /* 0x006fea0003800000 */
[----:B------:R-:W0:Y:S02]  /*0a60*/  LDC R13, c[0x0][0x634] ;  /* 0x00018d00ff0d7b82 */ /* 0x000e240000000800 */
[----:B0-----:R-:W-:-:S05]  /*0a70*/  IADD3 R13, P0, R16, R13, RZ ;  /* 0x0000000d100d7210 */ /* 0x001fca0007f1e0ff */
[----:B------:R-:W-:-:S04]  /*0a80*/  IMAD.X R15, RZ, RZ, R17, P0 ;  /* 0x000000ffff0f7224 */ /* 0x000fc800000e0611 */
[----:B------:R-:W-:-:S04]  /*0a90*/  IMAD.WIDE.U32 R8, R15, R20, RZ ;  /* 0x000000140f087225 */ /* 0x000fc800078e00ff */
[----:B------:R-:W-:-:S04]  /*0aa0*/  IMAD.WIDE.U32 R10, P0, R13, R21, R8 ;  /* 0x000000150d0a7225 */ /* 0x000fc80007800008 */
[----:B------:R-:W-:-:S04]  /*0ab0*/  IMAD.WIDE.U32 R8, R13, R20, RZ ;  /* 0x000000140d087225 */ /* 0x000fc800078e00ff */
[----:B------:R-:W-:Y:S01]  /*0ac0*/  IMAD.X R13, RZ, RZ, RZ, P0 ;  /* 0x000000ffff0d7224 */ /* 0x000fe200000e06ff */
[----:B------:R-:W-:Y:S01]  /*0ad0*/  IADD3 RZ, P0, R9, R10, RZ ;  /* 0x0000000a09ff7210 */ /* 0x000fe20007f1e0ff */
[----:B------:R-:W-:-:S04]  /*0ae0*/  IMAD.MOV.U32 R12, RZ, RZ, R11 ;  /* 0x000000ffff0c7224 */ /* 0x000fc800078e000b */
[----:B------:R-:W-:-:S08]  /*0af0*/  IMAD.WIDE.U32.X R8, R15, R21, R12, P0 ;  /* 0x000000150f087225 */ /* 0x000fd000000e040c */
.L_x_9:
[----:B------:R-:W0:Y:S01]  /*0b00*/  LDC.64 R20, c[0x0][0x640] ;  /* 0x00019000ff147b82 */ /* 0x000e220000000a00 */
[--C-:B------:R-:W-:Y:S01]  /*0b10*/  SHF.R.U64 R28, R8, R0, R9.reuse ;  /* 0x00000000081c7219 */ /* 0x100fe20000001209 */
[----:B------:R-:W-:Y:S01]  /*0b20*/  IMAD R30, R7, R24, R4 ;  /* 0x00000018071e7224 */ /* 0x000fe200078e0204 */
[----:B------:R-:W-:Y:S01]  /*0b30*/  SHF.R.U32.HI R0, RZ, R0, R9 ;  /* 0x00000000ff007219 */ /* 0x000fe20000011609 */
[----:B------:R-:W-:Y:S01]  /*0b40*/  IMAD.MOV.U32 R23, RZ, RZ, 0x1 ;  /* 0x00000001ff177424 */ /* 0x000fe200078e00ff */
[----:B------:R-:W-:-:S03]  /*0b50*/  IADD3 R5, P0, RZ, -R28, RZ ;  /* 0x8000001cff057210 */ /* 0x000fc60007f1e0ff */
[----:B------:R-:W1:Y:S02]  /*0b60*/  LDC R6, c[0x0][0x618] ;  /* 0x00018600ff067b82 */ /* 0x000e640000000800 */
[----:B------:R-:W-:-:S04]  /*0b70*/  IMAD.X R9, RZ, RZ, ~R0, P0 ;  /* 0x000000ffff097224 */ /* 0x000fc800000e0e00 */
[-C--:B------:R-:W-:Y:S02]  /*0b80*/  IMAD R0, R9, R26.reuse, RZ ;  /* 0x0000001a09007224 */ /* 0x080fe400078e02ff */
[----:B------:R-:W2:Y:S01]  /*0b90*/  LDC R11, c[0x0][0x608] ;  /* 0x00018200ff0b7b82 */ /* 0x000ea20000000800 */
[----:B------:R-:W-:-:S04]  /*0ba0*/  IMAD.WIDE.U32 R8, R5, R26, R16 ;  /* 0x0000001a05087225 */ /* 0x000fc800078e0010 */
[----:B------:R-:W-:-:S03]  /*0bb0*/  IMAD R5, R5, R27, R0 ;  /* 0x0000001b05057224 */ /* 0x000fc600078e0200 */
[----:B------:R-:W3:Y:S01]  /*0bc0*/  LDC R12, c[0x0][0x658] ;  /* 0x00019600ff0c7b82 */ /* 0x000ee20000000800 */
[----:B0-----:R-:W-:Y:S01]  /*0bd0*/  ISETP.NE.U32.AND P0, PT, R20, RZ, PT ;  /* 0x000000ff1400720c */ /* 0x001fe20003f05070 */
[----:B------:R-:W-:Y:S02]  /*0be0*/  IMAD.IADD R5, R9, 0x1, R5 ;  /* 0x0000000109057824 */ /* 0x000fe400078e0205 */
[----:B------:R-:W-:Y:S01]  /*0bf0*/  IMAD.MOV.U32 R9, RZ, RZ, -0x1 ;  /* 0xffffffffff097424 */ /* 0x000fe200078e00ff */
[----:B------:R-:W-:-:S03]  /*0c00*/  ISETP.NE.AND.EX P0, PT, R21, RZ, PT, P0 ;  /* 0x000000ff1500720c */ /* 0x000fc60003f05300 */
[----:B------:R-:W0:Y:S01]  /*0c10*/  LDC R15, c[0x0][0x600] ;  /* 0x00018000ff0f7b82 */ /* 0x000e220000000800 */
[-CC-:B-1----:R-:W-:Y:S02]  /*0c20*/  SHF.R.U64 R13, R8, R6.reuse, R5.reuse ;  /* 0x00000006080d7219 */ /* 0x182fe40000001205 */
[----:B------:R-:W-:-:S05]  /*0c30*/  SHF.R.U32.HI R0, RZ, R6, R5 ;  /* 0x00000006ff007219 */ /* 0x000fca0000011605 */
[----:B------:R-:W1:Y:S01]  /*0c40*/  LDC R14, c[0x0][0x648] ;  /* 0x00019200ff0e7b82 */ /* 0x000e620000000800 */
[-CC-:B--2---:R-:W-:Y:S02]  /*0c50*/  SHF.R.U64 R27, R13, R11.reuse, R0.reuse ;  /* 0x0000000b0d1b7219 */ /* 0x184fe40000001200 */
[----:B------:R-:W-:-:S05]  /*0c60*/  SHF.R.U32.HI R5, RZ, R11, R0 ;  /* 0x0000000bff057219 */ /* 0x000fca0000011600 */
[----:B------:R-:W2:Y:S01]  /*0c70*/  LDC R26, c[0x0][0x638] ;  /* 0x00018e00ff1a7b82 */ /* 0x000ea20000000800 */
[-CC-:B---3--:R-:W-:Y:S02]  /*0c80*/  SHF.R.U64 R24, R27, R12.reuse, R5.reuse ;  /* 0x0000000c1b187219 */ /* 0x188fe40000001205 */
[-C--:B------:R-:W-:Y:S02]  /*0c90*/  SHF.L.U32 R0, R9, R12.reuse, RZ ;  /* 0x0000000c09007219 */ /* 0x080fe400000006ff */
[----:B------:R-:W-:Y:S01]  /*0ca0*/  SHF.R.U32.HI R5, RZ, R12, R5 ;  /* 0x0000000cff057219 */ /* 0x000fe20000011605 */
[----:B------:R-:W-:Y:S01]  /*0cb0*/  IMAD.MOV.U32 R4, RZ, RZ, R24 ;  /* 0x000000ffff047224 */ /* 0x000fe200078e0018 */
[----:B------:R-:W-:Y:S01]  /*0cc0*/  LOP3.LUT R10, RZ, R0, RZ, 0x33, !PT ;  /* 0x00000000ff0a7212 */ /* 0x000fe200078e33ff */
[----:B------:R-:W3:Y:S01]  /*0cd0*/  LDC R25, c[0x0][0x610] ;  /* 0x00018400ff197b82 */ /* 0x000ee20000000800 */
[----:B------:R-:W-:Y:S05]  /*0ce0*/  @!P0 BRA `(.L_x_10) ;  /* 0x0000000000288947 */ /* 0x000fea0003800000 */
[----:B------:R-:W4:Y:S02]  /*0cf0*/  LDC R9, c[0x0][0x64c] ;  /* 0x00019300ff097b82 */ /* 0x000f240000000800 */
[----:B----4-:R-:W-:-:S05]  /*0d00*/  IADD3 R9, P0, R24, R9, RZ ;  /* 0x0000000918097210 */ /* 0x010fca0007f1e0ff */
        /* <DEDUP_REMOVED lines=8> */
.L_x_10:
[----:B-1----:R-:W-:Y:S01]  /*0d90*/  SHF.R.U64 R4, R4, R14, R5 ;  /* 0x0000000e04047219 */ /* 0x002fe20000001205 */
[----:B0-----:R-:W-:Y:S01]  /*0da0*/  VIADD R6, R15, 0xffffffff ;  /* 0xffffffff0f067836 */ /* 0x001fe20000000000 */
[----:B------:R-:W-:Y:S01]  /*0db0*/  SHF.L.U32 R0, R23, R12, RZ ;  /* 0x0000000c17007219 */ /* 0x000fe200000006ff */
[----:B------:R-:W-:Y:S01]  /*0dc0*/  IMAD.MOV.U32 R23, RZ, RZ, R28 ;  /* 0x000000ffff177224 */ /* 0x000fe200078e001c */
[----:B------:R-:W-:Y:S01]  /*0dd0*/  LOP3.LUT R5, R27, R10, RZ, 0xc0, !PT ;  /* 0x0000000a1b057212 */ /* 0x000fe200078ec0ff */
[----:B------:R-:W-:Y:S01]  /*0de0*/  IMAD.MOV R7, RZ, RZ, -R4 ;  /* 0x000000ffff077224 */ /* 0x000fe200078e0a04 */
[----:B------:R-:W-:Y:S02]  /*0df0*/  SEL R3, R3, R30, !P1 ;  /* 0x0000001e03037207 */ /* 0x000fe40004800000 */
[----:B------:R-:W-:Y:S01]  /*0e00*/  LOP3.LUT R6, R13, R6, RZ, 0xc0, !PT ;  /* 0x000000060d067212 */ /* 0x000fe200078ec0ff */
[----:B------:R-:W-:Y:S02]  /*0e10*/  IMAD R4, R0, R4, R5 ;  /* 0x0000000400047224 */ /* 0x000fe400078e0205 */
[----:B--2---:R-:W-:-:S02]  /*0e20*/  IMAD R0, R7, R26, R24 ;  /* 0x0000001a07007224 */ /* 0x004fc400078e0218 */
[----:B---3--:R-:W-:Y:S02]  /*0e30*/  IMAD R3, R4, R25, R3 ;  /* 0x0000001904037224 */ /* 0x008fe400078e0203 */
[----:B------:R-:W-:Y:S02]  /*0e40*/  IMAD R154, R0, R15, R6 ;  /* 0x0000000f009a7224 */ /* 0x000fe400078e0206 */
[----:B------:R-:W-:-:S03]  /*0e50*/  IMAD.MOV.U32 R4, RZ, RZ, 0x1 ;  /* 0x00000001ff047424 */ /* 0x000fc600078e00ff */
[----:B------:R-:W-:Y:S02]  /*0e60*/  SEL R153, R154, R3, !P1 ;  /* 0x000000039a997207 */ /* 0x000fe40004800000 */
[----:B------:R-:W-:Y:S02]  /*0e70*/  PRMT R0, R4, 0x7610, R0 ;  /* 0x0000761004007816 */ /* 0x000fe40000000000 */
[----:B------:R-:W-:-:S07]  /*0e80*/  SEL R154, R3, R154, !P1 ;  /* 0x0000009a039a7207 */ /* 0x000fce0004800000 */
.L_x_8:
[----:B------:R-:W-:-:S08]  /*0e90*/  NOP ;  /* 0x0000000000007918 */ /* 0x000fd00000000000 */
[----:B------:R-:W0:Y:S02]  /*0ea0*/  USETMAXREG.TRY_ALLOC.CTAPOOL UP0, 0xe8 ;  /* 0x000000e8000079c8 */ /* 0x000e240008000600 */
[----:B0-----:R-:W-:-:S13]  /*0eb0*/  PLOP3.LUT P0, PT, PT, PT, UP0, 0x80, 0x0 ;  /* 0x000000000000781c */ /* 0x001fda0003f0f008 */
[----:B------:R-:W-:Y:S05]  /*0ec0*/  @!P0 BRA `(.L_x_8) ;  /* 0xfffffffc00f08947 */ /* 0x000fea000383ffff */
[----:B------:R-:W-:Y:S01]  /*0ed0*/  ULDC.64 UR4, c[0x0][0x598] ;  /* 0x0001660000047ab9 */ /* 0x000fe20000000a00 */
[----:B------:R-:W-:Y:S01]  /*0ee0*/  ULDC.64 UR36, c[0x0][0x208] ;  /* 0x0000820000247ab9 */ /* 0x000fe20000000a00 */
[----:B------:R-:W-:-:S04]  /*0ef0*/  ISETP.NE.U32.AND P0, PT, RZ, UR4, PT ;  /* 0x00000004ff007c0c */ /* 0x000fc8000bf05070 */
[----:B------:R-:W-:-:S13]  /*0f00*/  ISETP.NE.AND.EX P0, PT, RZ, UR5, PT, P0 ;  /* 0x00000005ff007c0c */ /* 0x000fda000bf05300 */
[----:B------:R-:W-:Y:S05]  /*0f10*/  @!P0 BRA `(.L_x_11) ;  /* 0x00000000001c8947 */ /* 0x000fea0003800000 */
[----:B------:R-:W0:Y:S02]  /*0f20*/  LDC.64 R4, c[0x0][0x598] ;  /* 0x00016600ff047b82 */ /* 0x000e240000000a00 */
[----:B0-----:R-:W2:Y:S02]  /*0f30*/  LDG.E.64 R4, desc[UR36][R4.64] ;  /* 0x0000002404047981 */ /* 0x001ea4000c1e1b00 */
[----:B--2---:R-:W-:-:S04]  /*0f40*/  ISETP.NE.U32.AND P0, PT, R4, RZ, PT ;  /* 0x000000ff0400720c */ /* 0x004fc80003f05070 */
[----:B------:R-:W-:-:S13]  /*0f50*/  ISETP.NE.AND.EX P0, PT, R5, RZ, PT, P0 ;  /* 0x000000ff0500720c */ /* 0x000fda0003f05300 */
[----:B------:R-:W-:Y:S05]  /*0f60*/  @!P0 BRA `(.L_x_11) ;  /* 0x0000000000088947 */ /* 0x000fea0003800000 */
[----:B------:R0:W5:Y:S01]  /*0f70*/  LD.E R155, desc[UR36][R4.64] ;  /* 0x00000024049b7980 */ /* 0x000162000c101900 */
[----:B------:R-:W-:Y:S05]  /*0f80*/  BRA `(.L_x_12) ;  /* 0x0000000000247947 */ /* 0x000fea0003800000 */
.L_x_11:
[----:B------:R-:W-:Y:S02]  /*0f90*/  ULDC.64 UR4, c[0x0][0x588] ;  /* 0x0001620000047ab9 */ /* 0x000fe40000000a00 */
[----:B------:R-:W-:-:S04]  /*0fa0*/  ISETP.NE.U32.AND P0, PT, RZ, UR4, PT ;  /* 0x00000004ff007c0c */ /* 0x000fc8000bf05070 */
[----:B------:R-:W-:-:S13]  /*0fb0*/  ISETP.NE.AND.EX P0, PT, RZ, UR5, PT, P0 ;  /* 0x00000005ff007c0c */ /* 0x000fda000bf05300 */
[----:B------:R-:W-:Y:S05]  /*0fc0*/  @!P0 BRA `(.L_x_13) ;  /* 0x00000000000c8947 */ /* 0x000fea0003800000 */
[----:B------:R-:W0:Y:S02]  /*0fd0*/  LDC.64 R4, c[0x0][0x588] ;  /* 0x00016200ff047b82 */ /* 0x000e240000000a00 */
[----:B0-----:R1:W5:Y:S01]  /*0fe0*/  LDG.E R155, desc[UR36][R4.64] ;  /* 0x00000024049b7981 */ /* 0x001362000c1e1900 */
[----:B------:R-:W-:Y:S05]  /*0ff0*/  BRA `(.L_x_12) ;  /* 0x0000000000087947 */ /* 0x000fea0003800000 */
.L_x_13:
[----:B------:R-:W-:Y:S02]  /*1000*/  ULDC UR4, c[0x0][0x580] ;  /* 0x0001600000047ab9 */ /* 0x000fe40000000800 */
[----:B------:R-:W-:-:S07]  /*1010*/  IMAD.U32 R155, RZ, RZ, UR4 ;  /* 0x00000004ff9b7e24 */ /* 0x000fce000f8e00ff */
.L_x_12:
[----:B------:R-:W-:Y:S02]  /*1020*/  ULDC.64 UR4, c[0x0][0x5a0] ;  /* 0x0001680000047ab9 */ /* 0x000fe40000000a00 */
[----:B------:R-:W-:-:S04]  /*1030*/  ISETP.NE.U32.AND P0, PT, RZ, UR4, PT ;  /* 0x00000004ff007c0c */ /* 0x000fc8000bf05070 */
[----:B------:R-:W-:-:S13]  /*1040*/  ISETP.NE.AND.EX P0, PT, RZ, UR5, PT, P0 ;  /* 0x00000005ff007c0c */ /* 0x000fda000bf05300 */
[----:B------:R-:W-:Y:S05]  /*1050*/  @!P0 BRA `(.L_x_14) ;  /* 0x00000000001c8947 */ /* 0x000fea0003800000 */
[----:B01----:R-:W0:Y:S02]  /*1060*/  LDC.64 R4, c[0x0][0x5a0] ;  /* 0x00016800ff047b82 */ /* 0x003e240000000a00 */
[----:B0-----:R-:W2:Y:S02]  /*1070*/  LDG.E.64 R4, desc[UR36][R4.64] ;  /* 0x0000002404047981 */ /* 0x001ea4000c1e1b00 */
[----:B--2---:R-:W-:-:S04]  /*1080*/  ISETP.NE.U32.AND P0, PT, R4, RZ, PT ;  /* 0x000000ff0400720c */ /* 0x004fc80003f05070 */
[----:B------:R-:W-:-:S13]  /*1090*/  ISETP.NE.AND.EX P0, PT, R5, RZ, PT, P0 ;  /* 0x000000ff0500720c */ /* 0x000fda0003f05300 */
[----:B------:R-:W-:Y:S05]  /*10a0*/  @!P0 BRA `(.L_x_14) ;  /* 0x0000000000088947 */ /* 0x000fea0003800000 */
[----:B------:R0:W5:Y:S01]  /*10b0*/  LD.E R156, desc[UR36][R4.64] ;  /* 0x00000024049c7980 */ /* 0x000162000c101900 */
[----:B------:R-:W-:Y:S05]  /*10c0*/  BRA `(.L_x_15) ;  /* 0x0000000000247947 */ /* 0x000fea0003800000 */
.L_x_14:
[----:B------:R-:W-:Y:S02]  /*10d0*/  ULDC.64 UR4, c[0x0][0x590] ;  /* 0x0001640000047ab9 */ /* 0x000fe40000000a00 */
[----:B------:R-:W-:-:S04]  /*10e0*/  ISETP.NE.U32.AND P0, PT, RZ, UR4, PT ;  /* 0x00000004ff007c0c */ /* 0x000fc8000bf05070 */
[----:B------:R-:W-:-:S13]  /*10f0*/  ISETP.NE.AND.EX P0, PT, RZ, UR5, PT, P0 ;  /* 0x00000005ff007c0c */ /* 0x000fda000bf05300 */
[----:B------:R-:W-:Y:S05]  /*1100*/  @!P0 BRA `(.L_x_16) ;  /* 0x00000000000c8947 */ /* 0x000fea0003800000 */
[----:B------:R-:W2:Y:S02]  /*1110*/  LDC.64 R156, c[0x0][0x590] ;  /* 0x00016400ff9c7b82 */ /* 0x000ea40000000a00 */
[----:B--2---:R2:W5:Y:S01]  /*1120*/  LDG.E R156, desc[UR36][R156.64] ;  /* 0x000000249c9c7981 */ /* 0x004562000c1e1900 */
[----:B------:R-:W-:Y:S05]  /*1130*/  BRA `(.L_x_15) ;  /* 0x0000000000087947 */ /* 0x000fea0003800000 */
.L_x_16:
[----:B------:R-:W-:Y:S02]  /*1140*/  ULDC UR4, c[0x0][0x584] ;  /* 0x0001610000047ab9 */ /* 0x000fe40000000800 */
[----:B------:R-:W-:-:S07]  /*1150*/  IMAD.U32 R156, RZ, RZ, UR4 ;  /* 0x00000004ff9c7e24 */ /* 0x000fce000f8e00ff */
.L_x_15:
[----:B------:R-:W-:-:S13]  /*1160*/  LOP3.LUT P0, RZ, R0, 0xff, RZ, 0xc0, !PT ;  /* 0x000000ff00ff7812 */ /* 0x000fda000780c0ff */
[----:B------:R-:W-:Y:S05]  /*1170*/  @!P0 EXIT ;  /* 0x000000000000894d */ /* 0x000fea0003800000 */
[----:B------:R-:W-:Y:S01]  /*1180*/  ULDC UR4, c[0x0][0x28c] ;  /* 0x0000a30000047ab9 */ /* 0x000fe20000000800 */
[----:B--2---:R-:W-:Y:S01]  /*1190*/  LOP3.LUT R157, R19, 0x1, RZ, 0xfc, !PT ;  /* 0x00000001139d7812 */ /* 0x004fe200078efcff */
[----:B------:R-:W-:Y:S01]  /*11a0*/  UIADD3 UR4, UR4, 0x3f, URZ ;  /* 0x0000003f04047890 */ /* 0x000fe2000fffe03f */
[----:B------:R-:W-:Y:S01]  /*11b0*/  UMOV UR38, URZ ;  /* 0x0000003f00267c82 */ /* 0x000fe20008000000 */
[----:B------:R-:W-:Y:S02]  /*11c0*/  UMOV UR39, URZ ;  /* 0x0000003f00277c82 */ /* 0x000fe40008000000 */
[----:B------:R-:W-:-:S04]  /*11d0*/  USHF.R.S32.HI UR5, URZ, 0x1f, UR4 ;  /* 0x0000001f3f057899 */ /* 0x000fc80008011404 */
[----:B------:R-:W-:-:S04]  /*11e0*/  ULEA.HI UR5, UR5, UR4, URZ, 0x6 ;  /* 0x0000000405057291 */ /* 0x000fc8000f8f303f */
[----:B------:R-:W-:-:S12]  /*11f0*/  USHF.R.S32.HI UR40, URZ, 0x6, UR5 ;  /* 0x000000063f287899 */ /* 0x000fd80008011405 */
.L_x_290:
[----:B------:R-:W-:Y:S01]  /*1200*/  LOP3.LUT R0, R18, 0x80, RZ, 0xc0, !PT ;  /* 0x0000008012007812 */ /* 0x000fe200078ec0ff */
[----:B--2---:R-:W2:Y:S01]  /*1210*/  S2UR UR7, SR_CgaCtaId ;  /* 0x00000000000779c3 */ /* 0x004ea20000008800 */
[----:B------:R-:W-:Y:S02]  /*1220*/  UMOV UR6, 0x400 ;  /* 0x0000040000067882 */ /* 0x000fe40000000000 */
[----:B------:R-:W-:-:S06]  /*1230*/  SHF.R.U32.HI R0, RZ, 0x7, R0 ;  /* 0x00000007ff007819 */ /* 0x000fcc0000011600 */
[----:B---3--:R-:W3:Y:S01]  /*1240*/  SHFL.IDX PT, R0, R0, RZ, 0x1f ;  /* 0x00001fff00007589 */ /* 0x008ee200000e0000 */
[----:B--2---:R-:W-:Y:S01]  /*1250*/  ULEA UR6, UR7, UR6, 0x18 ;  /* 0x0000000607067291 */ /* 0x004fe2000f8ec03f */
[----:B---3--:R-:W-:-:S13]  /*1260*/  R2UR UR4, R0 ;  /* 0x00000000000472ca */ /* 0x008fda00000e0000 */
[----:B------:R-:W-:-:S04]  /*1270*/  ULEA.HI UR5, UR4, UR4, URZ, 0x1 ;  /* 0x0000000404057291 */ /* 0x000fc8000f8f083f */
[----:B------:R-:W-:-:S04]  /*1280*/  ULOP3.LUT UR5, UR5, 0x7fffe, URZ, 0xc0, !UPT ;  /* 0x0007fffe05057892 */ /* 0x000fc8000f8ec03f */
[----:B------:R-:W-:-:S03]  /*1290*/  UIADD3 UR5, UR4, -UR5, URZ ;  /* 0x8000000504057290 */ /* 0x000fc6000fffe03f */
[----:B------:R-:W-:Y:S01]  /*12a0*/  ULDC UR4, c[0x0][0x28c] ;  /* 0x0000a30000047ab9 */ /* 0x000fe20000000800 */
[----:B------:R-:W-:Y:S01]  /*12b0*/  ULEA UR5, UR5, UR6, 0xd ;  /* 0x0000000605057291 */ /* 0x000fe2000f8e683f */
[----:B------:R-:W-:-:S03]  /*12c0*/  ISETP.LT.AND P0, PT, RZ, UR4, PT ;  /* 0x00000004ff007c0c */ /* 0x000fc6000bf01270 */
[----:B------:R-:W-:-:S04]  /*12d0*/  UIADD3 UR5, UR5, 0x100, URZ ;  /* 0x0000010005057890 */ /* 0x000fc8000fffe03f */
[----:B------:R-:W-:-:S04]  /*12e0*/  USHF.R.U32.HI UR5, URZ, 0x4, UR5 ;  /* 0x000000043f057899 */ /* 0x000fc80008011605 */
[----:B------:R-:W-:Y:S02]  /*12f0*/  ULOP3.LUT UR41, UR5, 0x3fff, URZ, 0xc0, !UPT ;  /* 0x00003fff05297892 */ /* 0x000fe4000f8ec03f */
[----:B-1--45:R-:W-:Y:S10]  /*1300*/  @P0 BRA `(.L_x_17) ;  /* 0x0000000000400947 */ /* 0x032ff40003800000 */
[----:B------:R-:W-:Y:S01]  /*1310*/  MOV R0, 0x0 ;  /* 0x0000000000007802 */ /* 0x000fe20000000f00 */
[----:B------:R-:W-:Y:S01]  /*1320*/  ULDC.64 UR4, c[0x4][0x68] ;  /* 0x01001a0000047ab9 */ /* 0x000fe20000000a00 */
[----:B------:R-:W-:Y:S01]  /*1330*/  ULDC.64 UR6, c[0x4][0x8] ;  /* 0x0100020000067ab9 */ /* 0x000fe20000000a00 */
[----:B01----:R-:W-:Y:S01]  /*1340*/  IMAD.U32 R4, RZ, RZ, UR4 ;  /* 0x00000004ff047e24 */ /* 0x003fe2000f8e00ff */
[----:B------:R0:W1:Y:S01]  /*1350*/  LDC.64 R14, c[0x4][R0] ;  /* 0x01000000000e7b82 */ /* 0x0000620000000a00 */
[----:B------:R-:W-:Y:S01]  /*1360*/  IMAD.U32 R5, RZ, RZ, UR5 ;  /* 0x00000005ff057e24 */ /* 0x000fe2000f8e00ff */
[----:B------:R-:W-:Y:S01]  /*1370*/  ULDC.64 UR4, c[0x4][0x70] ;  /* 0x01001c0000047ab9 */ /* 0x000fe20000000a00 */
[----:B------:R-:W-:Y:S02]  /*1380*/  IMAD.U32 R10, RZ, RZ, UR6 ;  /* 0x00000006ff0a7e24 */ /* 0x000fe4000f8e00ff */
[----:B------:R-:W-:Y:S02]  /*1390*/  IMAD.U32 R6, RZ, RZ, UR4 ;  /* 0x00000004ff067e24 */ /* 0x000fe4000f8e00ff */
[----:B------:R-:W-:-:S02]  /*13a0*/  IMAD.U32 R7, RZ, RZ, UR5 ;  /* 0x00000005ff077e24 */ /* 0x000fc4000f8e00ff */
[----:B------:R-:W-:Y:S02]  /*13b0*/  IMAD.U32 R11, RZ, RZ, UR7 ;  /* 0x00000007ff0b7e24 */ /* 0x000fe4000f8e00ff */
[----:B------:R-:W-:Y:S02]  /*13c0*/  IMAD.MOV.U32 R8, RZ, RZ, 0x1e1 ;  /* 0x000001e1ff087424 */ /* 0x000fe400078e00ff */
[----:B------:R-:W-:Y:S02]  /*13d0*/  IMAD.MOV.U32 R12, RZ, RZ, 0x1 ;  /* 0x00000001ff0c7424 */ /* 0x000fe400078e00ff */
[----:B0-----:R-:W-:-:S07]  /*13e0*/  IMAD.MOV.U32 R13, RZ, RZ, RZ ;  /* 0x000000ffff0d7224 */ /* 0x001fce00078e00ff */
[----:B------:R-:W-:-:S07]  /*13f0*/  LEPC R20, `(.L_x_17) ;  /* 0x000000001014794e */ /* 0x000fce0000000000 */
[----:B-1---5:R-:W-:Y:S05]  /*1400*/  CALL.ABS.NOINC R14 ;  /* 0x000000000e007343 */ /* 0x022fea0003c00000 */
.L_x_17:
[----:B------:R-:W-:-:S13]  /*1410*/  ISETP.NE.AND P0, PT, R157, 0x3, PT ;  /* 0x000000039d00780c */ /* 0x000fda0003f05270 */
[----:B------:R-:W-:Y:S05]  /*1420*/  @!P0 BRA `(.L_x_18) ;  /* 0x0000000000048947 */ /* 0x000fea0003800000 */
[----:B------:R-:W-:Y:S01]  /*1430*/  BPT.TRAP 0x1 ;  /* 0x000000040000795c */ /* 0x000fe20000300000 */
.L_x_18:
[----:B------:R-:W2:Y:S01]  /*1440*/  S2UR UR5, SR_CgaCtaId ;  /* 0x00000000000579c3 */ /* 0x000ea20000008800 */
[----:B------:R-:W-:Y:S01]  /*1450*/  UMOV UR4, 0x400 ;  /* 0x0000040000047882 */ /* 0x000fe20000000000 */
[----:B------:R-:W-:Y:S02]  /*1460*/  IMAD.U32 R0, RZ, RZ, UR38 ;  /* 0x00000026ff007e24 */ /* 0x000fe4000f8e00ff */
[----:B------:R-:W-:-:S03]  /*1470*/  IMAD.U32 R3, RZ, RZ, UR39 ;  /* 0x00000027ff037e24 */ /* 0x000fc6000f8e00ff */
[----:B------:R-:W-:Y:S01]  /*1480*/  SHF.L.U32 R0, R0, 0x1f, RZ ;  /* 0x0000001f00007819 */ /* 0x000fe200000006ff */
[----:B--2---:R-:W-:-:S06]  /*1490*/  ULEA UR4, UR5, UR4, 0x18 ;  /* 0x0000000405047291 */ /* 0x004fcc000f8ec03f */
[----:B------:R-:W-:-:S04]  /*14a0*/  IMAD.U32 R6, RZ, RZ, UR4 ;  /* 0x00000004ff067e24 */ /* 0x000fc8000f8e00ff */
[----:B------:R-:W-:-:S04]  /*14b0*/  IMAD R3, R3, 0x8, R6 ;  /* 0x0000000803037824 */ /* 0x000fc800078e0206 */
[----:B------:R2:W3:Y:S01]  /*14c0*/  SYNCS.PHASECHK.TRANS64.TRYWAIT P1, [R3+URZ], R0 ;  /* 0x00000000030075a7 */ /* 0x0004e2000802017f */
[----:B------:R-:W-:Y:S05]  /*14d0*/  @!P0 BRA `(.L_x_19) ;  /* 0x0000000000048947 */ /* 0x000fea0003800000 */
[----:B------:R-:W-:Y:S01]  /*14e0*/  BPT.TRAP 0x1 ;  /* 0x000000040000795c */ /* 0x000fe20000300000 */
.L_x_19:
[----:B---3--:R-:W-:Y:S05]  /*14f0*/  @P1 BRA `(.L_x_20) ;  /* 0x0000000000081947 */ /* 0x008fea0003800000 */
[----:B------:R-:W3:Y:S02]  /*1500*/  SYNCS.PHASECHK.TRANS64.TRYWAIT P1, [R3+URZ], R0 ;  /* 0x00000000030075a7 */ /* 0x000ee4000802017f */
[----:B---3--:R-:W-:Y:S05]  /*1510*/  @!P1 BRA `(.L_x_21) ;  /* 0x000000a000d89947 */ /* 0x008fea0003800000 */
.L_x_20:
[----:B------:R-:W-:-:S04]  /*1520*/  UISETP.LT.AND UP0, UPT, UR40, 0x1, UPT ;  /* 0x000000012800788c */ /* 0x000fc8000bf01270 */
[----:B------:R-:W-:-:S06]  /*1530*/  USEL UR4, UR40, 0x1, UP0 ;  /* 0x0000000128047887 */ /* 0x000fcc0008000000 */
[----:B--23--:R-:W-:Y:S01]  /*1540*/  IMAD.U32 R0, RZ, RZ, UR4 ;  /* 0x00000004ff007e24 */ /* 0x00cfe2000f8e00ff */
[----:B------:R-:W-:Y:S05]  /*1550*/  WARPSYNC.ALL ;  /* 0x0000000000007948 */ /* 0x000fea0003800000 */
[----:B------:R-:W-:-:S04]  /*1560*/  IADD3 R0, -R0, UR40, RZ ;  /* 0x0000002800007c10 */ /* 0x000fc8000fffe1ff */
[----:B------:R-:W-:Y:S02]  /*1570*/  ISETP.GE.AND P1, PT, R0, 0x1, PT ;  /* 0x000000010000780c */ /* 0x000fe40003f26270 */
[----:B------:R-:W-:Y:S01]  /*1580*/  R2UR UR4, R6 ;  /* 0x00000000060472ca */ /* 0x000fe200000e0000 */
[----:B------:R-:W-:Y:S01]  /*1590*/  WARPGROUP.ARRIVE ;  /* 0x00000000000079c5 */ /* 0x000fe20000000000 */
[----:B------:R-:W-:Y:S01]  /*15a0*/  UMOV UR9, 0x40000040 ;  /* 0x4000004000097882 */ /* 0x000fe20000000000 */
[----:B------:R-:W-:-:S10]  /*15b0*/  UMOV UR11, 0x40000040 ;  /* 0x40000040000b7882 */ /* 0x000fd40000000000 */
[----:B------:R-:W-:-:S04]  /*15c0*/  UIADD3 UR4, UR4, 0x10100, URZ ;  /* 0x0001010004047890 */ /* 0x000fc8000fffe03f */
[----:B------:R-:W-:-:S04]  /*15d0*/  USHF.R.U32.HI UR4, URZ, 0x4, UR4 ;  /* 0x000000043f047899 */ /* 0x000fc80008011604 */
[----:B------:R-:W-:Y:S02]  /*15e0*/  ULOP3.LUT UR5, UR4, 0x3fff, URZ, 0xc0, !UPT ;  /* 0x00003fff04057892 */ /* 0x000fe4000f8ec03f */
[----:B------:R-:W-:Y:S02]  /*15f0*/  ULOP3.LUT UR4, UR41, 0x10000, URZ, 0xfc, !UPT ;  /* 0x0001000029047892 */ /* 0x000fe4000f8efc3f */
[----:B------:R-:W-:Y:S02]  /*1600*/  ULOP3.LUT UR5, UR5, 0x10000, URZ, 0xfc, !UPT ;  /* 0x0001000005057892 */ /* 0x000fe4000f8efc3f */
[----:B------:R-:W-:Y:S02]  /*1610*/  ULEA UR6, UR39, UR4, 0xa ;  /* 0x0000000427067291 */ /* 0x000fe4000f8e503f */
[----:B------:R-:W-:-:S05]  /*1620*/  ULEA UR7, UR39, UR5, 0xb ;  /* 0x0000000527077291 */ /* 0x000fca000f8e583f */
[----:B------:R-:W-:Y:S02]  /*1630*/  UMOV UR8, UR6 ;  /* 0x0000000600087c82 */ /* 0x000fe40008000000 */
[----:B------:R-:W-:Y:S02]  /*1640*/  UMOV UR10, UR7 ;  /* 0x00000007000a7c82 */ /* 0x000fe40008000000 */
[----:B------:R-:W-:Y:S01]  /*1650*/  HGMMA.64x256x16.F32 R24, gdesc[UR8], RZ, !UPT, gsb0 ;  /* 0x03e00000081879f0 */ /* 0x000fe2000c0008ff */
[----:B------:R-:W-:Y:S02]  /*1660*/  UIADD3 UR8, UR6, 0x2, URZ ;  /* 0x0000000206087890 */ /* 0x000fe4000fffe03f */
[----:B------:R-:W-:Y:S01]  /*1670*/  UIADD3 UR10, UR7, 0x2, URZ ;  /* 0x00000002070a7890 */ /* 0x000fe2000fffe03f */
[----:B------:R-:W-:Y:S01]  /*1680*/  UMOV UR9, 0x40000040 ;  /* 0x4000004000097882 */ /* 0x000fe20000000000 */
[----:B------:R-:W-:Y:S01]  /*1690*/  UMOV UR11, 0x40000040 ;  /* 0x40000040000b7882 */ /* 0x000fe20000000000 */
[----:B------:R-:W-:-:S02]  /*16a0*/  WARPGROUP.DEPBAR.LE gsb0, 0x0 ;  /* 0x00008000000079c5 */ /* 0x000fc40000010000 */
[----:B------:R-:W-:-:S15]  /*16b0*/  WARPGROUP.ARRIVE ;  /* 0x00000000000079c5 */ /* 0x000fde0000000000 */
[----:B------:R-:W-:-:S05]  /*16c0*/  NOP ;  /* 0x0000000000007918 */ /* 0x000fca0000000000 */
[----:B------:R-:W-:Y:S01]  /*16d0*/  HGMMA.64x256x16.F32 R24, gdesc[UR8], R24, gsb0 ;  /* 0x03e00000081879f0 */ /* 0x000fe20008000818 */
[----:B------:R-:W-:Y:S02]  /*16e0*/  UIADD3 UR8, UR6, 0x4, URZ ;  /* 0x0000000406087890 */ /* 0x000fe4000fffe03f */
[----:B------:R-:W-:Y:S01]  /*16f0*/  UIADD3 UR10, UR7, 0x4, URZ ;  /* 0x00000004070a7890 */ /* 0x000fe2000fffe03f */
[----:B------:R-:W-:Y:S01]  /*1700*/  UMOV UR9, 0x40000040 ;  /* 0x4000004000097882 */ /* 0x000fe20000000000 */
[----:B------:R-:W-:Y:S01]  /*1710*/  UMOV UR11, 0x40000040 ;  /* 0x40000040000b7882 */ /* 0x000fe20000000000 */
[----:B------:R-:W-:Y:S02]  /*1720*/  WARPGROUP.DEPBAR.LE gsb0, 0x0 ;  /* 0x00008000000079c5 */ /* 0x000fe40000010000 */
        /* <DEDUP_REMOVED lines=10> */
[----:B------:R-:W-:Y:S03]  /*17d0*/  HGMMA.64x256x16.F32 R24, gdesc[UR8], R24, gsb0 ;  /* 0x03e00000081879f0 */ /* 0x000fe60008000818 */
[----:B------:R-:W-:Y:S02]  /*17e0*/  WARPGROUP.DEPBAR.LE gsb0, 0x0 ;  /* 0x00008000000079c5 */ /* 0x000fe40000010000 */
[----:B------:R-:W-:Y:S05]  /*17f0*/  @!P1 BRA `(.L_x_22) ;  /* 0x0000000400309947 */ /* 0x000fea0003800000 */
[----:B------:R-:W-:Y:S02]  /*1800*/  UIADD3 UR6, UR39, 0x1, URZ ;  /* 0x0000000127067890 */ /* 0x000fe4000fffe03f */
[----:B------:R-:W-:Y:S02]  /*1810*/  IMAD.U32 R3, RZ, RZ, UR39 ;  /* 0x00000027ff037e24 */ /* 0x000fe4000f8e00ff */
[----:B------:R-:W-:-:S04]  /*1820*/  UISETP.NE.AND UP0, UPT, UR6, 0x4, UPT ;  /* 0x000000040600788c */ /* 0x000fc8000bf05270 */
[----:B------:R-:W-:Y:S02]  /*1830*/  USEL UR7, URZ, 0x1, UP0 ;  /* 0x000000013f077887 */ /* 0x000fe40008000000 */
[----:B------:R-:W-:Y:S02]  /*1840*/  USEL UR6, UR6, URZ, UP0 ;  /* 0x0000003f06067287 */ /* 0x000fe40008000000 */
[----:B------:R-:W-:-:S06]  /*1850*/  ULOP3.LUT UR7, UR38, UR7, URZ, 0x3c, !UPT ;  /* 0x0000000726077292 */ /* 0x000fcc000f8e3c3f */
[----:B------:R-:W-:-:S07]  /*1860*/  IMAD.U32 R7, RZ, RZ, UR7 ;  /* 0x00000007ff077e24 */ /* 0x000fce000f8e00ff */
.L_x_29:
[----:B------:R-:W-:Y:S05]  /*1870*/  @!P0 BRA `(.L_x_23) ;  /* 0x0000000000048947 */ /* 0x000fea0003800000 */
[----:B------:R-:W-:Y:S01]  /*1880*/  BPT.TRAP 0x1 ;  /* 0x000000040000795c */ /* 0x000fe20000300000 */
.L_x_23:
[----:B------:R-:W2:Y:S01]  /*1890*/  S2UR UR8, SR_CgaCtaId ;  /* 0x00000000000879c3 */ /* 0x000ea20000008800 */
[----:B------:R-:W-:Y:S01]  /*18a0*/  UMOV UR7, 0x400 ;  /* 0x0000040000077882 */ /* 0x000fe20000000000 */
[----:B01----:R-:W-:Y:S01]  /*18b0*/  IMAD.U32 R5, RZ, RZ, UR6 ;  /* 0x00000006ff057e24 */ /* 0x003fe2000f8e00ff */
[----:B------:R-:W-:Y:S01]  /*18c0*/  SHF.L.U32 R4, R7, 0x1f, RZ ;  /* 0x0000001f07047819 */ /* 0x000fe200000006ff */
[----:B--2---:R-:W-:-:S06]  /*18d0*/  ULEA UR7, UR8, UR7, 0x18 ;  /* 0x0000000708077291 */ /* 0x004fcc000f8ec03f */
[----:B------:R-:W-:-:S04]  /*18e0*/  IMAD.U32 R6, RZ, RZ, UR7 ;  /* 0x00000007ff067e24 */ /* 0x000fc8000f8e00ff */
[----:B------:R-:W-:-:S04]  /*18f0*/  IMAD R5, R5, 0x8, R6 ;  /* 0x0000000805057824 */ /* 0x000fc800078e0206 */
[----:B------:R0:W1:Y:S01]  /*1900*/  SYNCS.PHASECHK.TRANS64.TRYWAIT P1, [R5+URZ], R4 ;  /* 0x00000004050075a7 */ /* 0x000062000802017f */
[----:B------:R-:W-:Y:S05]  /*1910*/  @!P0 BRA `(.L_x_24) ;  /* 0x0000000000048947 */ /* 0x000fea0003800000 */
[----:B------:R-:W-:Y:S01]  /*1920*/  BPT.TRAP 0x1 ;  /* 0x000000040000795c */ /* 0x000fe20000300000 */
.L_x_24:
[----:B-1----:R-:W-:Y:S05]  /*1930*/  @P1 BRA `(.L_x_25) ;  /* 0x0000000000081947 */ /* 0x002fea0003800000 */
[----:B------:R-:W1:Y:S02]  /*1940*/  SYNCS.PHASECHK.TRANS64.TRYWAIT P1, [R5+URZ], R4 ;  /* 0x00000004050075a7 */ /* 0x000e64000802017f */
[----:B-1----:R-:W-:Y:S05]  /*1950*/  @!P1 BRA `(.L_x_26) ;  /* 0x0000009c00dc9947 */ /* 0x002fea0003800000 */
.L_x_25:
[----:B------:R-:W-:Y:S01]  /*1960*/  ULEA UR7, UR6, UR4, 0xa ;  /* 0x0000000406077291 */ /* 0x000fe2000f8e503f */
[----:B------:R-:W-:Y:S01]  /*1970*/  WARPGROUP.ARRIVE ;  /* 0x00000000000079c5 */ /* 0x000fe20000000000 */
[----:B------:R-:W-:Y:S01]  /*1980*/  ULEA UR12, UR6, UR5, 0xb ;  /* 0x00000005060c7291 */ /* 0x000fe2000f8e583f */
[----:B------:R-:W-:Y:S01]  /*1990*/  UMOV UR9, 0x40000040 ;  /* 0x4000004000097882 */ /* 0x000fe20000000000 */
[----:B------:R-:W-:-:S03]  /*19a0*/  UMOV UR11, 0x40000040 ;  /* 0x40000040000b7882 */ /* 0x000fc60000000000 */
[----:B------:R-:W-:Y:S02]  /*19b0*/  UMOV UR8, UR7 ;  /* 0x0000000700087c82 */ /* 0x000fe40008000000 */
[----:B------:R-:W-:Y:S02]  /*19c0*/  UMOV UR10, UR12 ;  /* 0x0000000c000a7c82 */ /* 0x000fe40008000000 */
[----:B------:R-:W-:Y:S01]  /*19d0*/  HGMMA.64x256x16.F32 R24, gdesc[UR8], R24, gsb0 ;  /* 0x03e00000081879f0 */ /* 0x000fe20008000818 */
        /* <DEDUP_REMOVED lines=26> */
[----:B------:R-:W-:Y:S01]  /*1b80*/  BPT.TRAP 0x1 ;  /* 0x000000040000795c */ /* 0x000fe20000300000 */
.L_x_27:
[----:B------:R-:W-:-:S13]  /*1b90*/  ISETP.NE.AND P1, PT, R22, RZ, PT ;  /* 0x000000ff1600720c */ /* 0x000fda0003f25270 */
[----:B01----:R-:W-:-:S04]  /*1ba0*/  @P1 IMAD R4, R3, 0x8, R6 ;  /* 0x0000000803041824 */ /* 0x003fc800078e0206 */
[----:B------:R-:W-:-:S05]  /*1bb0*/  @P1 VIADD R5, R4, 0x20 ;  /* 0x0000002004051836 */ /* 0x000fca0000000000 */
[----:B------:R-:W-:-:S04]  /*1bc0*/  @P1 PRMT R5, R152, 0x654, R5 ;  /* 0x0000065498051816 */ /* 0x000fc80000000005 */
[----:B------:R0:W-:Y:S01]  /*1bd0*/  @P1 SYNCS.ARRIVE.TRANS64.RED.A1T0 RZ, [R5+URZ], RZ ;  /* 0x000000ff05ff19a7 */ /* 0x0001e2000810043f */
[----:B------:R-:W-:-:S13]  /*1be0*/  ISETP.GT.U32.AND P1, PT, R19, 0x1, PT ;  /* 0x000000011300780c */ /* 0x000fda0003f24070 */
[----:B0-----:R-:W-:Y:S05]  /*1bf0*/  @P1 BRA `(.L_x_28) ;  /* 0x0000000000041947 */ /* 0x001fea0003800000 */
[----:B------:R-:W-:Y:S01]  /*1c00*/  BPT.TRAP 0x1 ;  /* 0x000000040000795c */ /* 0x000fe20000300000 */
.L_x_28:
[----:B------:R-:W-:Y:S01]  /*1c10*/  UIADD3 UR6, UR6, 0x1, URZ ;  /* 0x0000000106067890 */ /* 0x000fe2000fffe03f */
[C---:B------:R-:W-:Y:S01]  /*1c20*/  ISETP.GT.AND P2, PT, R0.reuse, 0x1, PT ;  /* 0x000000010000780c */ /* 0x040fe20003f44270 */
[----:B------:R-:W-:Y:S02]  /*1c30*/  VIADD R3, R3, 0x1 ;  /* 0x0000000103037836 */ /* 0x000fe40000000000 */
[----:B------:R-:W-:Y:S01]  /*1c40*/  UISETP.NE.AND UP0, UPT, UR6, 0x4, UPT ;  /* 0x000000040600788c */ /* 0x000fe2000bf05270 */
[----:B------:R-:W-:Y:S02]  /*1c50*/  VIADD R0, R0, 0xffffffff ;  /* 0xffffffff00007836 */ /* 0x000fe40000000000 */
[C---:B------:R-:W-:Y:S01]  /*1c60*/  ISETP.NE.AND P1, PT, R3.reuse, 0x4, PT ;  /* 0x000000040300780c */ /* 0x040fe20003f25270 */
[----:B------:R-:W-:Y:S02]  /*1c70*/  USEL UR7, URZ, 0x1, UP0 ;  /* 0x000000013f077887 */ /* 0x000fe40008000000 */
[----:B------:R-:W-:Y:S01]  /*1c80*/  USEL UR6, UR6, URZ, UP0 ;  /* 0x0000003f06067287 */ /* 0x000fe20008000000 */
[----:B------:R-:W-:-:S03]  /*1c90*/  SEL R3, R3, RZ, P1 ;  /* 0x000000ff03037207 */ /* 0x000fc60000800000 */
[----:B------:R-:W-:Y:S01]  /*1ca0*/  LOP3.LUT R7, R7, UR7, RZ, 0x3c, !PT ;  /* 0x0000000707077c12 */ /* 0x000fe2000f8e3cff */
[----:B------:R-:W-:Y:S07]  /*1cb0*/  @P2 BRA `(.L_x_29) ;  /* 0xfffffff800ec2947 */ /* 0x000fee000383ffff */
.L_x_22:
[----:B------:R-:W2:Y:S02]  /*1cc0*/  LDC R0, c[0x0][0x28c] ;  /* 0x0000a300ff007b82 */ /* 0x000ea40000000800 */
[----:B--2---:R-:W-:-:S13]  /*1cd0*/  ISETP.GE.AND P1, PT, R0, 0x1, PT ;  /* 0x000000010000780c */ /* 0x004fda0003f26270 */
[----:B------:R-:W-:Y:S05]  /*1ce0*/  @!P1 BRA `(.L_x_30) ;  /* 0x0000000000409947 */ /* 0x000fea0003800000 */
[----:B------:R-:W-:Y:S05]  /*1cf0*/  @!P0 BRA `(.L_x_31) ;  /* 0x0000000000048947 */ /* 0x000fea0003800000 */
[----:B------:R-:W-:Y:S01]  /*1d00*/  BPT.TRAP 0x1 ;  /* 0x000000040000795c */ /* 0x000fe20000300000 */
.L_x_31:
[----:B------:R-:W-:Y:S01]  /*1d10*/  ISETP.NE.AND P0, PT, R22, RZ, PT ;  /* 0x000000ff1600720c */ /* 0x000fe20003f05270 */
[----:B------:R-:W-:-:S12]  /*1d20*/  UISETP.LT.AND UP1, UPT, UR40, 0x1, UPT ;  /* 0x000000012800788c */ /* 0x000fd8000bf21270 */
[----:B------:R-:W-:-:S05]  /*1d30*/  VOTEU.ANY UP0, P0 ;  /* 0x00000000003f7886 */ /* 0x000fca0000000100 */
[----:B------:R-:W-:-:S04]  /*1d40*/  @UP0 USEL UR4, UR40, 0x1, UP1 ;  /* 0x0000000128040887 */ /* 0x000fc80008800000 */
[----:B------:R-:W-:-:S06]  /*1d50*/  @UP0 UIADD3 UR4, UR39, UR40, -UR4 ;  /* 0x0000002827040290 */ /* 0x000fcc000fffe804 */
[----:B------:R-:W-:-:S04]  /*1d60*/  IMAD.U32 R0, RZ, RZ, UR4 ;  /* 0x00000004ff007e24 */ /* 0x000fc8000f8e00ff */
[----:B------:R-:W-:-:S05]  /*1d70*/  @P0 IMAD.SHL.U32 R0, R0, 0x8, RZ ;  /* 0x0000000800000824 */ /* 0x000fca00078e00ff */
[----:B------:R-:W-:-:S04]  /*1d80*/  @P0 LOP3.LUT R0, R0, 0x18, RZ, 0xc0, !PT ;  /* 0x0000001800000812 */ /* 0x000fc800078ec0ff */
[----:B------:R-:W-:-:S04]  /*1d90*/  @P0 IADD3 R3, R6, 0x20, R0 ;  /* 0x0000002006030810 */ /* 0x000fc80007ffe000 */
[----:B------:R-:W-:-:S04]  /*1da0*/  @P0 PRMT R3, R152, 0x654, R3 ;  /* 0x0000065498030816 */ /* 0x000fc80000000003 */
[----:B------:R2:W-:Y:S01]  /*1db0*/  @P0 SYNCS.ARRIVE.TRANS64.RED.A1T0 RZ, [R3+URZ], RZ ;  /* 0x000000ff03ff09a7 */ /* 0x0005e2000810043f */
[----:B------:R-:W-:-:S13]  /*1dc0*/  ISETP.GT.U32.AND P0, PT, R19, 0x1, PT ;  /* 0x000000011300780c */ /* 0x000fda0003f04070 */
[----:B--2---:R-:W-:Y:S05]  /*1dd0*/  @P0 BRA `(.L_x_30) ;  /* 0x0000000000040947 */ /* 0x004fea0003800000 */
[----:B------:R-:W-:Y:S01]  /*1de0*/  BPT.TRAP 0x1 ;  /* 0x000000040000795c */ /* 0x000fe20000300000 */
.L_x_30:
[----:B------:R-:W2:Y:S01]  /*1df0*/  LDC R6, c[0x0][0x288] ;  /* 0x0000a200ff067b82 */ /* 0x000ea20000000800 */
[--C-:B------:R-:W-:Y:S01]  /*1e00*/  SHF.R.U32.HI R0, RZ, 0x2, R18.reuse ;  /* 0x00000002ff007819 */ /* 0x100fe20000011612 */
[----:B------:R-:W-:Y:S01]  /*1e10*/  UIADD3 UR39, UR40, UR39, URZ ;  /* 0x0000002728277290 */ /* 0x000fe2000fffe03f */
[----:B01----:R-:W-:Y:S01]  /*1e20*/  SHF.R.U32.HI R5, RZ, 0x7, R18 ;  /* 0x00000007ff057819 */ /* 0x003fe20000011612 */
[----:B------:R-:W-:Y:S01]  /*1e30*/  ULDC UR8, c[0x0][0x284] ;  /* 0x0000a10000087ab9 */ /* 0x000fe20000000800 */
[----:B------:R-:W-:Y:S01]  /*1e40*/  LOP3.LUT R4, R18, 0x60, RZ, 0xc0, !PT ;  /* 0x0000006012047812 */ /* 0x000fe200078ec0ff */
[----:B------:R-:W-:Y:S01]  /*1e50*/  USHF.R.U32.HI UR4, URZ, 0x2, UR39 ;  /* 0x000000023f047899 */ /* 0x000fe20008011627 */
[----:B------:R-:W-:Y:S01]  /*1e60*/  LOP3.LUT R3, R0, 0x7, RZ, 0xc0, !PT ;  /* 0x0000000700037812 */ /* 0x000fe200078ec0ff */
[----:B------:R-:W-:Y:S01]  /*1e70*/  UISETP.GT.U32.AND UP1, UPT, UR39, 0x3, UPT ;  /* 0x000000032700788c */ /* 0x000fe2000bf24070 */
[----:B------:R-:W-:Y:S01]  /*1e80*/  LOP3.LUT R0, R5, 0x1, RZ, 0xc0, !PT ;  /* 0x0000000105007812 */ /* 0x000fe200078ec0ff */
[----:B------:R-:W-:Y:S01]  /*1e90*/  ULOP3.LUT UR4, UR4, 0x1, URZ, 0xc0, !UPT ;  /* 0x0000000104047892 */ /* 0x000fe2000f8ec03f */
[----:B------:R-:W-:Y:S01]  /*1ea0*/  SHF.R.U32.HI R10, RZ, 0x1, R4 ;  /* 0x00000001ff0a7819 */ /* 0x000fe20000011604 */
[----:B------:R-:W-:Y:S01]  /*1eb0*/  IMAD.SHL.U32 R4, R18, 0x2, RZ ;  /* 0x0000000212047824 */ /* 0x000fe200078e00ff */
[----:B------:R-:W-:Y:S01]  /*1ec0*/  SHF.R.S32.HI R21, RZ, 0x1f, R23 ;  /* 0x0000001fff157819 */ /* 0x000fe20000011417 */
[----:B------:R-:W-:Y:S01]  /*1ed0*/  IMAD.SHL.U32 R8, R0, 0x40, RZ ;  /* 0x0000004000087824 */ /* 0x000fe200078e00ff */
[--C-:B------:R-:W-:Y:S01]  /*1ee0*/  IADD3 R5, RZ, -R10, -R3.reuse ;  /* 0x8000000aff057210 */ /* 0x100fe20007ffe803 */
[----:B------:R-:W-:Y:S01]  /*1ef0*/  UISETP.NE.U32.AND UP0, UPT, UR4, 0x1, UPT ;  /* 0x000000010400788c */ /* 0x000fe2000bf05070 */
[----:B------:R-:W-:Y:S01]  /*1f00*/  LOP3.LUT R4, R4, 0x6, RZ, 0xc0, !PT ;  /* 0x0000000604047812 */ /* 0x000fe200078ec0ff */
[----:B------:R-:W-:Y:S01]  /*1f10*/  ULDC.64 UR6, c[0x0][0x5d0] ;  /* 0x0001740000067ab9 */ /* 0x000fe20000000a00 */
[----:B------:R-:W-:Y:S01]  /*1f20*/  LOP3.LUT R3, R8, 0x40, R3, 0xe2, !PT ;  /* 0x0000004008037812 */ /* 0x000fe200078ee203 */
[----:B------:R-:W-:Y:S01]  /*1f30*/  IMAD R11, R0, -0x40, R5 ;  /* 0xffffffc0000b7824 */ /* 0x000fe200078e0205 */
[----:B------:R-:W-:Y:S01]  /*1f40*/  LOP3.LUT R0, R18, 0x3, RZ, 0xc0, !PT ;  /* 0x0000000312007812 */ /* 0x000fe200078ec0ff */
[----:B------:R-:W-:Y:S01]  /*1f50*/  UISETP.LT.U32.AND UP1, UPT, UR40, 0x4, UP1 ;  /* 0x000000042800788c */ /* 0x000fe20008f21070 */
[----:B------:R-:W-:Y:S01]  /*1f60*/  PRMT R8, R4, 0x6540, R153 ;  /* 0x0000654004087816 */ /* 0x000fe20000000099 */
[----:B------:R-:W-:Y:S01]  /*1f70*/  IMAD.SHL.U32 R153, R153, 0x100, RZ ;  /* 0x0000010099997824 */ /* 0x000fe200078e00ff */
[----:B------:R-:W-:Y:S01]  /*1f80*/  UISETP.GT.U32.AND UP0, UPT, UR40, 0x3, !UP0 ;  /* 0x000000032800788c */ /* 0x000fe2000c704070 */
[----:B--2---:R-:W-:Y:S01]  /*1f90*/  IMAD R12, R0, -0x2, R6 ;  /* 0xfffffffe000c7824 */ /* 0x004fe200078e0206 */
[----:B------:R-:W-:Y:S01]  /*1fa0*/  SHF.R.S32.HI R9, RZ, 0x1f, R8 ;  /* 0x0000001fff097819 */ /* 0x000fe20000011408 */
[C---:B------:R-:W-:Y:S01]  /*1fb0*/  IMAD.SHL.U32 R0, R154.reuse, 0x80, RZ ;  /* 0x000000809a007824 */ /* 0x040fe200078e00ff */
[----:B------:R-:W-:Y:S01]  /*1fc0*/  ISETP.GE.AND P0, PT, R153, R6, PT ;  /* 0x000000069900720c */ /* 0x000fe20003f06270 */
[----:B------:R-:W-:Y:S01]  /*1fd0*/  IMAD R4, R21, UR6, RZ ;  /* 0x0000000615047c24 */ /* 0x000fe2000f8e02ff */
[----:B------:R-:W-:Y:S01]  /*1fe0*/  USEL UR5, URZ, 0x1, !UP1 ;  /* 0x000000013f057887 */ /* 0x000fe2000c800000 */
[----:B------:R-:W-:Y:S01]  /*1ff0*/  IMAD.WIDE R6, R154, 0x80, RZ ;  /* 0x000000809a067825 */ /* 0x000fe200078e02ff */
[C---:B------:R-:W-:Y:S01]  /*2000*/  ISETP.GE.OR P0, PT, R0.reuse, UR8, P0 ;  /* 0x0000000800007c0c */ /* 0x040fe20008706670 */
[----:B------:R-:W-:Y:S01]  /*2010*/  USEL UR4, URZ, 0x1, !UP0 ;  /* 0x000000013f047887 */ /* 0x000fe2000c000000 */
[----:B------:R-:W-:Y:S01]  /*2020*/  IADD3 R0, -R0, UR8, R11 ;  /* 0x0000000800007c10 */ /* 0x000fe2000fffe10b */
[C---:B------:R-:W-:Y:S01]  /*2030*/  IMAD R13, R23.reuse, UR7, R4 ;  /* 0x00000007170d7c24 */ /* 0x040fe2000f8e0204 */
[----:B------:R-:W-:Y:S01]  /*2040*/  ULOP3.LUT UR39, UR39, 0x3, URZ, 0xc0, !UPT ;  /* 0x0000000327277892 */ /* 0x000fe2000f8ec03f */
[----:B------:R-:W-:Y:S01]  /*2050*/  IMAD.WIDE.U32 R4, R23, UR6, R8 ;  /* 0x0000000617047c25 */ /* 0x000fe2000f8e0008 */
[----:B------:R-:W-:Y:S01]  /*2060*/  ULOP3.LUT UR38, UR4, UR38, UR5, 0x96, !UPT ;  /* 0x0000002604267292 */ /* 0x000fe2000f8e9605 */
[----:B------:R-:W-:-:S02]  /*2070*/  LOP3.LUT R169, R6, R3, R10, 0xfe, !PT ;  /* 0x0000000306a97212 */ /* 0x000fc400078efe0a */
[----:B------:R-:W-:Y:S02]  /*2080*/  IMAD.IADD R5, R5, 0x1, R13 ;  /* 0x0000000105057824 */ /* 0x000fe400078e020d */
[----:B------:R-:W-:Y:S02]  /*2090*/  IMAD.IADD R3, R12, 0x1, -R153 ;  /* 0x000000010c037824 */ /* 0x000fe400078e0a99 */
[----:B------:R-:W-:Y:S01]  /*20a0*/  IMAD.MOV.U32 R154, RZ, RZ, -0x1 ;  /* 0xffffffffff9a7424 */ /* 0x000fe200078e00ff */
[----:B------:R-:W-:Y:S06]  /*20b0*/  @P0 BRA `(.L_x_32) ;  /* 0x0000007800dc0947 */ /* 0x000fec0003800000 */
[----:B------:R-:W0:Y:S01]  /*20c0*/  LDC.64 R10, c[0x0][0x5c8] ;  /* 0x00017200ff0a7b82 */ /* 0x000e220000000a00 */
[----:B-----5:R-:W-:Y:S01]  /*20d0*/  FSETP.NEU.AND P0, PT, R156, RZ, PT ;  /* 0x000000ff9c00720b */ /* 0x020fe20003f0d000 */
[----:B------:R-:W-:Y:S01]  /*20e0*/  BSSY B0, `(.L_x_32) ;  /* 0x00007b4000007945 */ /* 0x000fe20003800000 */
[----:B------:R-:W-:-:S04]  /*20f0*/  ISETP.GT.AND P2, PT, R3, RZ, PT ;  /* 0x000000ff0300720c */ /* 0x000fc80003f44270 */
[----:B------:R-:W-:Y:S01]  /*2100*/  ISETP.GT.AND P1, PT, R0, RZ, P2 ;  /* 0x000000ff0000720c */ /* 0x000fe20001724270 */
[-C--:B0-----:R-:W-:Y:S02]  /*2110*/  IMAD R12, R7, R10.reuse, RZ ;  /* 0x0000000a070c7224 */ /* 0x081fe400078e02ff */
[----:B------:R-:W-:-:S04]  /*2120*/  IMAD.WIDE.U32 R160, R169, R10, R4 ;  /* 0x0000000aa9a07225 */ /* 0x000fc800078e0004 */
[----:B------:R-:W-:-:S04]  /*2130*/  IMAD R5, R169, R11, R12 ;  /* 0x0000000ba9057224 */ /* 0x000fc800078e020c */
[----:B------:R-:W-:Y:S01]  /*2140*/  IMAD.IADD R153, R161, 0x1, R5 ;  /* 0x00000001a1997824 */ /* 0x000fe200078e0205 */
[----:B------:R-:W-:Y:S06]  /*2150*/  @!P0 BRA `(.L_x_33) ;  /* 0x0000005400988947 */ /* 0x000fec0003800000 */
[----:B------:R-:W0:Y:S01]  /*2160*/  LDC.64 R14, c[0x0][0x5b8] ;  /* 0x00016e00ff0e7b82 */ /* 0x000e220000000a00 */
[----:B------:R-:W-:-:S07]  /*2170*/  ULDC.64 UR4, c[0x0][0x5c0] ;  /* 0x0001700000047ab9 */ /* 0x000fce0000000a00 */
[----:B------:R-:W1:Y:S08]  /*2180*/  LDC.64 R166, c[0x0][0x5b0] ;  /* 0x00016c00ffa67b82 */ /* 0x000e700000000a00 */
[----:B------:R-:W2:Y:S01]  /*2190*/  LDC.64 R12, c[0x0][0x5a8] ;  /* 0x00016a00ff0c7b82 */ /* 0x000ea20000000a00 */
[-C--:B0-----:R-:W-:Y:S02]  /*21a0*/  IMAD R4, R21, R14.reuse, RZ ;  /* 0x0000000e15047224 */ /* 0x081fe400078e02ff */
[----:B------:R-:W-:-:S04]  /*21b0*/  IMAD.WIDE.U32 R162, R23, R14, R8 ;  /* 0x0000000e17a27225 */ /* 0x000fc800078e0008 */
[----:B------:R-:W-:Y:S02]  /*21c0*/  IMAD R161, R23, R15, R4 ;  /* 0x0000000f17a17224 */ /* 0x000fe400078e0204 */
[-C--:B-1----:R-:W-:Y:S02]  /*21d0*/  IMAD R6, R7, R166.reuse, RZ ;  /* 0x000000a607067224 */ /* 0x082fe400078e02ff */
[----:B------:R-:W-:Y:S02]  /*21e0*/  IMAD.IADD R21, R163, 0x1, R161 ;  /* 0x00000001a3157824 */ /* 0x000fe400078e02a1 */
[----:B------:R-:W-:Y:S02]  /*21f0*/  IMAD.MOV.U32 R20, RZ, RZ, R162 ;  /* 0x000000ffff147224 */ /* 0x000fe400078e00a2 */
[C---:B------:R-:W-:Y:S02]  /*2200*/  IMAD R165, R169.reuse, R167, R6 ;  /* 0x000000a7a9a57224 */ /* 0x040fe400078e0206 */
[----:B------:R-:W-:-:S04]  /*2210*/  IMAD.WIDE.U32 R4, R169, R166, R20 ;  /* 0x000000a6a9047225 */ /* 0x000fc800078e0014 */
[----:B------:R-:W-:Y:S01]  /*2220*/  IMAD.IADD R5, R5, 0x1, R165 ;  /* 0x0000000105057824 */ /* 0x000fe200078e02a5 */
[----:B--2---:R-:W-:-:S04]  /*2230*/  LEA R6, P0, R4, R12, 0x1 ;  /* 0x0000000c04067211 */ /* 0x004fc800078008ff */
[----:B------:R-:W-:-:S05]  /*2240*/  LEA.HI.X R7, R4, R13, R5, 0x1, P0 ;  /* 0x0000000d04077211 */ /* 0x000fca00000f0c05 */
[----:B------:R0:W2:Y:S01]  /*2250*/  @P1 LDG.E.LTC128B.U16 R15, desc[UR36][R6.64] ;  /* 0x00000024060f1981 */ /* 0x0000a2000c1e1520 */
[----:B------:R-:W-:Y:S01]  /*2260*/  LEA R4, P0, R160, UR4, 0x1 ;  /* 0x00000004a0047c11 */ /* 0x000fe2000f8008ff */
[----:B------:R-:W-:Y:S01]  /*2270*/  IMAD.WIDE.U32 R158, R169, R166, R8 ;  /* 0x000000a6a99e7225 */ /* 0x000fe200078e0008 */
[----:B------:R-:W-:Y:S03]  /*2280*/  BSSY B1, `(.L_x_34) ;  /* 0x0000012000017945 */ /* 0x000fe60003800000 */
[----:B------:R-:W-:Y:S02]  /*2290*/  IMAD.IADD R159, R165, 0x1, R159 ;  /* 0x00000001a59f7824 */ /* 0x000fe400078e029f */
[----:B------:R-:W-:-:S04]  /*22a0*/  IMAD.WIDE.U32 R158, R23, R14, R158 ;  /* 0x0000000e179e7225 */ /* 0x000fc800078e009e */
[----:B0-----:R-:W-:Y:S01]  /*22b0*/  IMAD.IADD R7, R161, 0x1, R159 ;  /* 0x00000001a1077824 */ /* 0x001fe200078e029f */
[----:B------:R-:W-:Y:S02]  /*22c0*/  LEA R6, P4, R158, R12, 0x1 ;  /* 0x0000000c9e067211 */ /* 0x000fe400078808ff */
[----:B------:R-:W-:Y:S02]  /*22d0*/  SHF.L.U64.HI R159, R166, 0x3, R167 ;  /* 0x00000003a69f7819 */ /* 0x000fe400000102a7 */
[----:B------:R-:W-:Y:S01]  /*22e0*/  LEA.HI.X R7, R158, R13, R7, 0x1, P4 ;  /* 0x0000000d9e077211 */ /* 0x000fe200020f0c07 */
[----:B------:R-:W-:Y:S02]  /*22f0*/  IMAD.SHL.U32 R158, R166, 0x8, RZ ;  /* 0x00000008a69e7824 */ /* 0x000fe400078e00ff */
[----:B--2---:R-:W-:-:S05]  /*2300*/  HADD2.F32 R5, -RZ, R15.H0_H0 ;  /* 0x2000000fff057230 */ /* 0x004fca0000004100 */
[----:B------:R-:W-:-:S04]  /*2310*/  FMUL R5, R5, R156 ;  /* 0x0000009c05057220 */ /* 0x000fc80000400000 */
[----:B------:R-:W-:Y:S01]  /*2320*/  FFMA R24, R24, R155, R5 ;  /* 0x0000009b18187223 */ /* 0x000fe20000000005 */
[----:B------:R-:W-:Y:S02]  /*2330*/  LEA.HI.X R5, R160, UR5, R153, 0x1, P0 ;  /* 0x00000005a0057c11 */ /* 0x000fe400080f0c99 */
[----:B------:R-:W-:Y:S02]  /*2340*/  ISETP.GT.AND P0, PT, R3, 0x1, PT ;  /* 0x000000010300780c */ /* 0x000fe40003f04270 */
[----:B------:R-:W-:Y:S02]  /*2350*/  F2FP.F16.F32.PACK_AB R24, RZ, R24 ;  /* 0x00000018ff18723e */ /* 0x000fe400000000ff */
[----:B------:R-:W-:-:S03]  /*2360*/  ISETP.GT.AND P3, PT, R0, RZ, P0 ;  /* 0x000000ff0000720c */ /* 0x000fc60000764270 */
[----:B------:R0:W-:Y:S10]  /*2370*/  @P1 STG.E.U16 desc[UR36][R4.64], R24 ;  /* 0x0000001804001986 */ /* 0x0001f4000c101524 */
[----:B------:R-:W-:Y:S05]  /*2380*/  @!P3 BRA `(.L_x_35) ;  /* 0x000000000004b947 */ /* 0x000fea0003800000 */
[----:B------:R1:W5:Y:S02]  /*2390*/  LDG.E.LTC128B.U16 R15, desc[UR36][R6.64+0x2] ;  /* 0x00000224060f7981 */ /* 0x000364000c1e1520 */
.L_x_35:
[----:B------:R-:W-:Y:S05]  /*23a0*/  BSYNC B1 ;  /* 0x0000000000017941 */ /* 0x000fea0003800000 */
.L_x_34:
[----:B-----5:R-:W-:Y:S01]  /*23b0*/  HADD2.F32 R153, -RZ, R15.H0_H0 ;  /* 0x2000000fff997230 */ /* 0x020fe20000004100 */
[----:B------:R-:W-:Y:S01]  /*23c0*/  ISETP.GT.AND P2, PT, R0, 0x8, P2 ;  /* 0x000000080000780c */ /* 0x000fe20001744270 */
[----:B------:R-:W-:Y:S01]  /*23d0*/  IMAD.WIDE.U32 R158, R169, R166, R158 ;  /* 0x000000a6a99e7225 */ /* 0x000fe200078e009e */
[----:B0-----:R-:W-:-:S03]  /*23e0*/  PRMT R24, R15, 0x7610, R24 ;  /* 0x000076100f187816 */ /* 0x001fc60000000018 */
[----:B------:R-:W-:Y:S01]  /*23f0*/  FMUL R20, R153, R156 ;  /* 0x0000009c99147220 */ /* 0x000fe20000400000 */
[----:B------:R-:W-:Y:S01]  /*2400*/  IMAD.IADD R165, R165, 0x1, R159 ;  /* 0x00000001a5a57824 */ /* 0x000fe200078e029f */
[----:B------:R-:W-:Y:S02]  /*2410*/  IADD3 R162, P1, R162, R158, RZ ;  /* 0x0000009ea2a27210 */ /* 0x000fe40007f3e0ff */
[----:B------:R-:W-:-:S03]  /*2420*/  FFMA R25, R25, R155, R20 ;  /* 0x0000009b19197223 */ /* 0x000fc60000000014 */
[----:B------:R-:W-:Y:S01]  /*2430*/  IMAD.X R21, R165, 0x1, R21, P1 ;  /* 0x00000001a5157824 */ /* 0x000fe200008e0615 */
[C---:B------:R-:W-:Y:S02]  /*2440*/  LEA R20, P1, R162.reuse, R12, 0x1 ;  /* 0x0000000ca2147211 */ /* 0x040fe400078208ff */
[----:B------:R-:W-:Y:S02]  /*2450*/  F2FP.F16.F32.PACK_AB R25, RZ, R25 ;  /* 0x00000019ff19723e */ /* 0x000fe400000000ff */
[----:B------:R-:W-:Y:S02]  /*2460*/  LEA.HI.X R21, R162, R13, R21, 0x1, P1 ;  /* 0x0000000da2157211 */ /* 0x000fe400008f0c15 */
[----:B------:R-:W-:-:S05]  /*2470*/  PRMT R153, R25, 0x7610, R153 ;  /* 0x0000761019997816 */ /* 0x000fca0000000099 */
[----:B------:R0:W-:Y:S04]  /*2480*/  @P3 STG.E.U16 desc[UR36][R4.64+0x2], R153 ;  /* 0x0000029904003986 */ /* 0x0001e8000c101524 */
[----:B------:R-:W2:Y:S01]  /*2490*/  @P2 LDG.E.LTC128B.U16 R24, desc[UR36][R20.64] ;  /* 0x0000002414182981 */ /* 0x000ea2000c1e1520 */
[----:B------:R-:W-:Y:S01]  /*24a0*/  IADD3 R8, P1, R8, R158, RZ ;  /* 0x0000009e08087210 */ /* 0x000fe20007f3e0ff */
[----:B------:R-:W-:Y:S01]  /*24b0*/  BSSY B1, `(.L_x_36) ;  /* 0x0000011000017945 */ /* 0x000fe20003800000 */
[----:B------:R-:W-:Y:S02]  /*24c0*/  SHF.L.U64.HI R11, R10, 0x4, R11 ;  /* 0x000000040a0b7819 */ /* 0x000fe4000001020b */
[----:B------:R-:W-:Y:S01]  /*24d0*/  ISETP.GT.AND P0, PT, R0, 0x8, P0 ;  /* 0x000000080000780c */ /* 0x000fe20000704270 */
[----:B------:R-:W-:Y:S01]  /*24e0*/  IMAD.X R9, R9, 0x1, R165, P1 ;  /* 0x0000000109097824 */ /* 0x000fe200008e06a5 */
[----:B------:R-:W-:-:S05]  /*24f0*/  LEA R10, P1, R10, R4, 0x4 ;  /* 0x000000040a0a7211 */ /* 0x000fca00078220ff */
[----:B------:R-:W-:Y:S02]  /*2500*/  IMAD.X R11, R11, 0x1, R5, P1 ;  /* 0x000000010b0b7824 */ /* 0x000fe400008e0605 */
[----:B--2---:R-:W-:-:S05]  /*2510*/  HADD2.F32 R15, -RZ, R24.H0_H0 ;  /* 0x20000018ff0f7230 */ /* 0x004fca0000004100 */
[----:B------:R-:W-:Y:S01]  /*2520*/  FMUL R25, R15, R156 ;  /* 0x0000009c0f197220 */ /* 0x000fe20000400000 */
[----:B------:R-:W-:-:S04]  /*2530*/  IMAD.WIDE.U32 R14, R23, R14, R8 ;  /* 0x0000000e170e7225 */ /* 0x000fc800078e0008 */
[----:B------:R-:W-:Y:S01]  /*2540*/  FFMA R25, R26, R155, R25 ;  /* 0x0000009b1a197223 */ /* 0x000fe20000000019 */
[----:B------:R-:W-:Y:S01]  /*2550*/  IMAD.IADD R9, R161, 0x1, R15 ;  /* 0x00000001a1097824 */ /* 0x000fe200078e020f */
[----:B------:R-:W-:-:S03]  /*2560*/  LEA R8, P3, R14, R12, 0x1 ;  /* 0x0000000c0e087211 */ /* 0x000fc600078608ff */
[----:B------:R-:W-:Y:S02]  /*2570*/  F2FP.F16.F32.PACK_AB R25, RZ, R25 ;  /* 0x00000019ff19723e */ /* 0x000fe400000000ff */
[----:B------:R-:W-:-:S03]  /*2580*/  LEA.HI.X R9, R14, R13, R9, 0x1, P3 ;  /* 0x0000000d0e097211 */ /* 0x000fc600018f0c09 */
[----:B------:R0:W-:Y:S01]  /*2590*/  @P2 STG.E.U16 desc[UR36][R10.64], R25 ;  /* 0x000000190a002986 */ /* 0x0001e2000c101524 */
[----:B------:R-:W-:Y:S05]  /*25a0*/  @!P0 BRA `(.L_x_37) ;  /* 0x0000000000048947 */ /* 0x000fea0003800000 */
[----:B------:R2:W5:Y:S02]  /*25b0*/  LDG.E.LTC128B.U16 R24, desc[UR36][R8.64+0x2] ;  /* 0x0000022408187981 */ /* 0x000564000c1e1520 */
.L_x_37:
[----:B------:R-:W-:Y:S05]  /*25c0*/  BSYNC B1 ;  /* 0x0000000000017941 */ /* 0x000fea0003800000 */
.L_x_36:
[----:B-----5:R-:W-:Y:S01]  /*25d0*/  HADD2.F32 R13, -RZ, R24.H0_H0 ;  /* 0x20000018ff0d7230 */ /* 0x020fe20000004100 */
[----:B------:R-:W-:Y:S01]  /*25e0*/  ISETP.GT.AND P1, PT, R3, 0x8, PT ;  /* 0x000000080300780c */ /* 0x000fe20003f24270 */
[----:B------:R-:W-:Y:S03]  /*25f0*/  BSSY B1, `(.L_x_38) ;  /* 0x0000008000017945 */ /* 0x000fe60003800000 */
[----:B------:R-:W-:Y:S01]  /*2600*/  FMUL R12, R13, R156 ;  /* 0x0000009c0d0c7220 */ /* 0x000fe20000400000 */
[----:B------:R-:W-:-:S03]  /*2610*/  ISETP.GT.AND P2, PT, R0, RZ, P1 ;  /* 0x000000ff0000720c */ /* 0x000fc60000f44270 */
[----:B------:R-:W-:-:S05]  /*2620*/  FFMA R12, R27, R155, R12 ;  /* 0x0000009b1b0c7223 */ /* 0x000fca000000000c */
[----:B------:R-:W-:-:S05]  /*2630*/  F2FP.F16.F32.PACK_AB R12, RZ, R12 ;  /* 0x0000000cff0c723e */ /* 0x000fca00000000ff */
[----:B------:R3:W-:Y:S01]  /*2640*/  @P0 STG.E.U16 desc[UR36][R10.64+0x2], R12 ;  /* 0x0000020c0a000986 */ /* 0x0007e2000c101524 */
[----:B------:R-:W-:Y:S05]  /*2650*/  @!P2 BRA `(.L_x_39) ;  /* 0x000000000004a947 */ /* 0x000fea0003800000 */
[----:B------:R4:W5:Y:S02]  /*2660*/  LDG.E.LTC128B.U16 R24, desc[UR36][R6.64+0x10] ;  /* 0x0000102406187981 */ /* 0x000964000c1e1520 */
.L_x_39:
[----:B------:R-:W-:Y:S05]  /*2670*/  BSYNC B1 ;  /* 0x0000000000017941 */ /* 0x000fea0003800000 */
.L_x_38:
        /* <DEDUP_REMOVED lines=10> */
.L_x_41:
[----:B------:R-:W-:Y:S05]  /*2720*/  BSYNC B1 ;  /* 0x0000000000017941 */ /* 0x000fea0003800000 */
.L_x_40:
[----:B0----5:R-:W-:Y:S01]  /*2730*/  HADD2.F32 R13, -RZ, R24.H0_H0 ;  /* 0x20000018ff0d7230 */ /* 0x021fe20000004100 */
[----:B------:R-:W-:Y:S01]  /*2740*/  ISETP.GT.AND P1, PT, R0, 0x8, P1 ;  /* 0x000000080000780c */ /* 0x000fe20000f24270 */
[----:B------:R-:W-:Y:S03]  /*2750*/  BSSY B1, `(.L_x_42) ;  /* 0x0000007000017945 */ /* 0x000fe60003800000 */
[----:B---3--:R-:W-:-:S04]  /*2760*/  FMUL R12, R13, R156 ;  /* 0x0000009c0d0c7220 */ /* 0x008fc80000400000 */
[----:B------:R-:W-:-:S05]  /*2770*/  FFMA R12, R29, R155, R12 ;  /* 0x0000009b1d0c7223 */ /* 0x000fca000000000c */
[----:B------:R-:W-:-:S05]  /*2780*/  F2FP.F16.F32.PACK_AB R12, RZ, R12 ;  /* 0x0000000cff0c723e */ /* 0x000fca00000000ff */
[----:B------:R0:W-:Y:S01]  /*2790*/  @P3 STG.E.U16 desc[UR36][R4.64+0x12], R12 ;  /* 0x0000120c04003986 */ /* 0x0001e2000c101524 */
[----:B------:R-:W-:Y:S05]  /*27a0*/  @!P1 BRA `(.L_x_43) ;  /* 0x0000000000049947 */ /* 0x000fea0003800000 */
[----:B------:R3:W5:Y:S02]  /*27b0*/  LDG.E.LTC128B.U16 R24, desc[UR36][R8.64+0x10] ;  /* 0x0000102408187981 */ /* 0x000764000c1e1520 */
.L_x_43:
[----:B------:R-:W-:Y:S05]  /*27c0*/  BSYNC B1 ;  /* 0x0000000000017941 */ /* 0x000fea0003800000 */
.L_x_42:
[----:B-----5:R-:W-:Y:S01]  /*27d0*/  HADD2.F32 R13, -RZ, R24.H0_H0 ;  /* 0x20000018ff0d7230 */ /* 0x020fe20000004100 */
[----:B------:R-:W-:Y:S01]  /*27e0*/  ISETP.GT.AND P0, PT, R0, 0x8, P0 ;  /* 0x000000080000780c */ /* 0x000fe20000704270 */
[----:B------:R-:W-:Y:S03]  /*27f0*/  BSSY B1, `(.L_x_44) ;  /* 0x0000007000017945 */ /* 0x000fe60003800000 */
[----:B------:R-:W-:-:S04]  /*2800*/  FMUL R13, R13, R156 ;  /* 0x0000009c0d0d7220 */ /* 0x000fc80000400000 */
[----:B------:R-:W-:-:S05]  /*2810*/  FFMA R13, R30, R155, R13 ;  /* 0x0000009b1e0d7223 */ /* 0x000fca000000000d */
[----:B------:R-:W-:-:S05]  /*2820*/  F2FP.F16.F32.PACK_AB R13, RZ, R13 ;  /* 0x0000000dff0d723e */ /* 0x000fca00000000ff */
[----:B------:R0:W-:Y:S01]  /*2830*/  @P1 STG.E.U16 desc[UR36][R10.64+0x10], R13 ;  /* 0x0000100d0a001986 */ /* 0x0001e2000c101524 */
[----:B------:R-:W-:Y:S05]  /*2840*/  @!P0 BRA `(.L_x_45) ;  /* 0x0000000000048947 */ /* 0x000fea0003800000 */
[----:B------:R0:W5:Y:S02]  /*2850*/  LDG.E.LTC128B.U16 R24, desc[UR36][R8.64+0x12] ;  /* 0x0000122408187981 */ /* 0x000164000c1e1520 */
.L_x_45:
[----:B------:R-:W-:Y:S05]  /*2860*/  BSYNC B1 ;  /* 0x0000000000017941 */ /* 0x000fea0003800000 */
.L_x_44:
[----:B0----5:R-:W-:Y:S01]  /*2870*/  HADD2.F32 R13, -RZ, R24.H0_H0 ;  /* 0x20000018ff0d7230 */ /* 0x021fe20000004100 */
        /* <DEDUP_REMOVED lines=9> */
.L_x_47:
[----:B------:R-:W-:Y:S05]  /*2910*/  BSYNC B1 ;  /* 0x0000000000017941 */ /* 0x000fea0003800000 */
.L_x_46:
        /* <DEDUP_REMOVED lines=10> */
.L_x_49:
[----:B------:R-:W-:Y:S05]  /*29c0*/  BSYNC B1 ;  /* 0x0000000000017941 */ /* 0x000fea0003800000 */
.L_x_48:
[----:B0----5:R-:W-:Y:S01]  /*29d0*/  HADD2.F32 R13, -RZ, R24.H0_H0 ;  /* 0x20000018ff0d7230 */ /* 0x021fe20000004100 */
        /* <DEDUP_REMOVED lines=8> */
.L_x_51:
[----:B------:R-:W-:Y:S05]  /*2a60*/  BSYNC B1 ;  /* 0x0000000000017941 */ /* 0x000fea0003800000 */
.L_x_50:
        /* <DEDUP_REMOVED lines=9> */
.L_x_53:
[----:B------:R-:W-:Y:S05]  /*2b00*/  BSYNC B1 ;  /* 0x0000000000017941 */ /* 0x000fea0003800000 */
.L_x_52:
        /* <DEDUP_REMOVED lines=10> */
.L_x_55:
[----:B------:R-:W-:Y:S05]  /*2bb0*/  BSYNC B1 ;  /* 0x0000000000017941 */ /* 0x000fea0003800000 */
.L_x_54:
        /* <DEDUP_REMOVED lines=10> */
.L_x_57:
[----:B------:R-:W-:Y:S05]  /*2c60*/  BSYNC B1 ;  /* 0x0000000000017941 */ /* 0x000fea0003800000 */
.L_x_56:
        /* <DEDUP_REMOVED lines=9> */
.L_x_59:
[----:B------:R-:W-:Y:S05]  /*2d00*/  BSYNC B1 ;  /* 0x0000000000017941 */ /* 0x000fea0003800000 */
.L_x_58:
        /* <DEDUP_REMOVED lines=9> */
.L_x_61:
[----:B------:R-:W-:Y:S05]  /*2da0*/  BSYNC B1 ;  /* 0x0000000000017941 */ /* 0x000fea0003800000 */
.L_x_60:
        /* <DEDUP_REMOVED lines=10> */
.L_x_63:
[----:B------:R-:W-:Y:S05]  /*2e50*/  BSYNC B1 ;  /* 0x0000000000017941 */ /* 0x000fea0003800000 */
.L_x_62:
        /* <DEDUP_REMOVED lines=10> */
.L_x_65:
[----:B------:R-:W-:Y:S05]  /*2f00*/  BSYNC B1 ;  /* 0x0000000000017941 */ /* 0x000fea0003800000 */
.L_x_64:
        /* <DEDUP_REMOVED lines=9> */
.L_x_67:
[----:B------:R-:W-:Y:S05]  /*2fa0*/  BSYNC B1 ;  /* 0x0000000000017941 */ /* 0x000fea0003800000 */
.L_x_66:
        /* <DEDUP_REMOVED lines=9> */
.L_x_69:
[----:B------:R-:W-:Y:S05]  /*3040*/  BSYNC B1 ;  /* 0x0000000000017941 */ /* 0x000fea0003800000 */
.L_x_68:
        /* <DEDUP_REMOVED lines=10> */
.L_x_71:
[----:B------:R-:W-:Y:S05]  /*30f0*/  BSYNC B1 ;  /* 0x0000000000017941 */ /* 0x000fea0003800000 */
.L_x_70:
        /* <DEDUP_REMOVED lines=10> */
.L_x_73:
[----:B------:R-:W-:Y:S05]  /*31a0*/  BSYNC B1 ;  /* 0x0000000000017941 */ /* 0x000fea0003800000 */
.L_x_72:
        /* <DEDUP_REMOVED lines=9> */
.L_x_75:
[----:B------:R-:W-:Y:S05]  /*3240*/  BSYNC B1 ;  /* 0x0000000000017941 */ /* 0x000fea0003800000 */
.L_x_74:
        /* <DEDUP_REMOVED lines=9> */
.L_x_77:
[----:B------:R-:W-:Y:S05]  /*32e0*/  BSYNC B1 ;  /* 0x0000000000017941 */ /* 0x000fea0003800000 */
.L_x_76:
        /* <DEDUP_REMOVED lines=10> */
.L_x_79:
[----:B------:R-:W-:Y:S05]  /*3390*/  BSYNC B1 ;  /* 0x0000000000017941 */ /* 0x000fea0003800000 */
.L_x_78:
        /* <DEDUP_REMOVED lines=10> */
.L_x_81:
[----:B------:R-:W-:Y:S05]  /*3440*/  BSYNC B1 ;  /* 0x0000000000017941 */ /* 0x000fea0003800000 */
.L_x_80:
        /* <DEDUP_REMOVED lines=9> */
.L_x_83:
[----:B------:R-:W-:Y:S05]  /*34e0*/  BSYNC B1 ;  /* 0x0000000000017941 */ /* 0x000fea0003800000 */
.L_x_82:
        /* <DEDUP_REMOVED lines=9> */
.L_x_85:
[----:B------:R-:W-:Y:S05]  /*3580*/  BSYNC B1 ;  /* 0x0000000000017941 */ /* 0x000fea0003800000 */
.L_x_84:
        /* <DEDUP_REMOVED lines=10> */
.L_x_87:
[----:B------:R-:W-:Y:S05]  /*3630*/  BSYNC B1 ;  /* 0x0000000000017941 */ /* 0x000fea0003800000 */
.L_x_86:
        /* <DEDUP_REMOVED lines=10> */
.L_x_89:
[----:B------:R-:W-:Y:S05]  /*36e0*/  BSYNC B1 ;  /* 0x0000000000017941 */ /* 0x000fea0003800000 */
.L_x_88:
        /* <DEDUP_REMOVED lines=9> */
.L_x_91:
[----:B------:R-:W-:Y:S05]  /*3780*/  BSYNC B1 ;  /* 0x0000000000017941 */ /* 0x000fea0003800000 */
.L_x_90:
        /* <DEDUP_REMOVED lines=9> */
.L_x_93:
[----:B------:R-:W-:Y:S05]  /*3820*/  BSYNC B1 ;  /* 0x0000000000017941 */ /* 0x000fea0003800000 */
.L_x_92:
        /* <DEDUP_REMOVED lines=10> */
.L_x_95:
[----:B------:R-:W-:Y:S05]  /*38d0*/  BSYNC B1 ;  /* 0x0000000000017941 */ /* 0x000fea0003800000 */
.L_x_94:
        /* <DEDUP_REMOVED lines=10> */
.L_x_97:
[----:B------:R-:W-:Y:S05]  /*3980*/  BSYNC B1 ;  /* 0x0000000000017941 */ /* 0x000fea0003800000 */
.L_x_96:
        /* <DEDUP_REMOVED lines=9> */
.L_x_99:
[----:B------:R-:W-:Y:S05]  /*3a20*/  BSYNC B1 ;  /* 0x0000000000017941 */ /* 0x000fea0003800000 */
.L_x_98:
        /* <DEDUP_REMOVED lines=9> */
.L_x_101:
[----:B------:R-:W-:Y:S05]  /*3ac0*/  BSYNC B1 ;  /* 0x0000000000017941 */ /* 0x000fea0003800000 */
.L_x_100:
        /* <DEDUP_REMOVED lines=10> */
.L_x_103:
[----:B------:R-:W-:Y:S05]  /*3b70*/  BSYNC B1 ;  /* 0x0000000000017941 */ /* 0x000fea0003800000 */
.L_x_102:
        /* <DEDUP_REMOVED lines=10> */
.L_x_105:
[----:B------:R-:W-:Y:S05]  /*3c20*/  BSYNC B1 ;  /* 0x0000000000017941 */ /* 0x000fea0003800000 */
.L_x_104:
        /* <DEDUP_REMOVED lines=9> */
.L_x_107:
[----:B------:R-:W-:Y:S05]  /*3cc0*/  BSYNC B1 ;  /* 0x0000000000017941 */ /* 0x000fea0003800000 */
.L_x_106:
        /* <DEDUP_REMOVED lines=9> */
.L_x_109:
[----:B------:R-:W-:Y:S05]  /*3d60*/  BSYNC B1 ;  /* 0x0000000000017941 */ /* 0x000fea0003800000 */
.L_x_108:
        /* <DEDUP_REMOVED lines=10> */
.L_x_111:
[----:B------:R-:W-:Y:S05]  /*3e10*/  BSYNC B1 ;  /* 0x0000000000017941 */ /* 0x000fea0003800000 */
.L_x_110:
        /* <DEDUP_REMOVED lines=10> */
.L_x_113:
[----:B------:R-:W-:Y:S05]  /*3ec0*/  BSYNC B1 ;  /* 0x0000000000017941 */ /* 0x000fea0003800000 */
.L_x_112:
        /* <DEDUP_REMOVED lines=9> */
.L_x_115:
[----:B------:R-:W-:Y:S05]  /*3f60*/  BSYNC B1 ;  /* 0x0000000000017941 */ /* 0x000fea0003800000 */
.L_x_114:
        /* <DEDUP_REMOVED lines=9> */
.L_x_117:
[----:B------:R-:W-:Y:S05]  /*4000*/  BSYNC B1 ;  /* 0x0000000000017941 */ /* 0x000fea0003800000 */
.L_x_116:
        /* <DEDUP_REMOVED lines=10> */
.L_x_119:
[----:B------:R-:W-:Y:S05]  /*40b0*/  BSYNC B1 ;  /* 0x0000000000017941 */ /* 0x000fea0003800000 */
.L_x_118:
        /* <DEDUP_REMOVED lines=10> */
.L_x_121:
[----:B------:R-:W-:Y:S05]  /*4160*/  BSYNC B1 ;  /* 0x0000000000017941 */ /* 0x000fea0003800000 */
.L_x_120:
        /* <DEDUP_REMOVED lines=9> */
.L_x_123:
[----:B------:R-:W-:Y:S05]  /*4200*/  BSYNC B1 ;  /* 0x0000000000017941 */ /* 0x000fea0003800000 */
.L_x_122:
        /* <DEDUP_REMOVED lines=9> */
.L_x_125:
[----:B------:R-:W-:Y:S05]  /*42a0*/  BSYNC B1 ;  /* 0x0000000000017941 */ /* 0x000fea0003800000 */
.L_x_124:
        /* <DEDUP_REMOVED lines=10> */
.L_x_127:
[----:B------:R-:W-:Y:S05]  /*4350*/  BSYNC B1 ;  /* 0x0000000000017941 */ /* 0x000fea0003800000 */
.L_x_126:
        /* <DEDUP_REMOVED lines=10> */
.L_x_129:
[----:B------:R-:W-:Y:S05]  /*4400*/  BSYNC B1 ;  /* 0x0000000000017941 */ /* 0x000fea0003800000 */
.L_x_128:
        /* <DEDUP_REMOVED lines=9> */
.L_x_131:
[----:B------:R-:W-:Y:S05]  /*44a0*/  BSYNC B1 ;  /* 0x0000000000017941 */ /* 0x000fea0003800000 */
.L_x_130:
        /* <DEDUP_REMOVED lines=9> */
.L_x_133:
[----:B------:R-:W-:Y:S05]  /*4540*/  BSYNC B1 ;  /* 0x0000000000017941 */ /* 0x000fea0003800000 */
.L_x_132:
        /* <DEDUP_REMOVED lines=10> */
.L_x_135:
[----:B------:R-:W-:Y:S05]  /*45f0*/  BSYNC B1 ;  /* 0x0000000000017941 */ /* 0x000fea0003800000 */
.L_x_134:
        /* <DEDUP_REMOVED lines=10> */
.L_x_137:
[----:B------:R-:W-:Y:S05]  /*46a0*/  BSYNC B1 ;  /* 0x0000000000017941 */ /* 0x000fea0003800000 */
.L_x_136:
        /* <DEDUP_REMOVED lines=9> */
.L_x_139:
[----:B------:R-:W-:Y:S05]  /*4740*/  BSYNC B1 ;  /* 0x0000000000017941 */ /* 0x000fea0003800000 */
.L_x_138:
        /* <DEDUP_REMOVED lines=9> */
.L_x_141:
[----:B------:R-:W-:Y:S05]  /*47e0*/  BSYNC B1 ;  /* 0x0000000000017941 */ /* 0x000fea0003800000 */
.L_x_140:
        /* <DEDUP_REMOVED lines=10> */
.L_x_143:
[----:B------:R-:W-:Y:S05]  /*4890*/  BSYNC B1 ;  /* 0x0000000000017941 */ /* 0x000fea0003800000 */
.L_x_142:
        /* <DEDUP_REMOVED lines=10> */
.L_x_145:
[----:B------:R-:W-:Y:S05]  /*4940*/  BSYNC B1 ;  /* 0x0000000000017941 */ /* 0x000fea0003800000 */
.L_x_144:
        /* <DEDUP_REMOVED lines=9> */
.L_x_147:
[----:B------:R-:W-:Y:S05]  /*49e0*/  BSYNC B1 ;  /* 0x0000000000017941 */ /* 0x000fea0003800000 */
.L_x_146:
        /* <DEDUP_REMOVED lines=9> */
.L_x_149:
[----:B------:R-:W-:Y:S05]  /*4a80*/  BSYNC B1 ;  /* 0x0000000000017941 */ /* 0x000fea0003800000 */
.L_x_148:
        /* <DEDUP_REMOVED lines=10> */
.L_x_151:
[----:B------:R-:W-:Y:S05]  /*4b30*/  BSYNC B1 ;  /* 0x0000000000017941 */ /* 0x000fea0003800000 */
.L_x_150:
        /* <DEDUP_REMOVED lines=10> */
.L_x_153:
[----:B------:R-:W-:Y:S05]  /*4be0*/  BSYNC B1 ;  /* 0x0000000000017941 */ /* 0x000fea0003800000 */
.L_x_152:
        /* <DEDUP_REMOVED lines=9> */
.L_x_155:
[----:B------:R-:W-:Y:S05]  /*4c80*/  BSYNC B1 ;  /* 0x0000000000017941 */ /* 0x000fea0003800000 */
.L_x_154:
        /* <DEDUP_REMOVED lines=9> */
.L_x_157:
[----:B------:R-:W-:Y:S05]  /*4d20*/  BSYNC B1 ;  /* 0x0000000000017941 */ /* 0x000fea0003800000 */
.L_x_156:
        /* <DEDUP_REMOVED lines=10> */
.L_x_159:
[----:B------:R-:W-:Y:S05]  /*4dd0*/  BSYNC B1 ;  /* 0x0000000000017941 */ /* 0x000fea0003800000 */
.L_x_158:
        /* <DEDUP_REMOVED lines=10> */
.L_x_161:
[----:B------:R-:W-:Y:S05]  /*4e80*/  BSYNC B1 ;  /* 0x0000000000017941 */ /* 0x000fea0003800000 */
.L_x_160:
        /* <DEDUP_REMOVED lines=9> */
.L_x_163:
[----:B------:R-:W-:Y:S05]  /*4f20*/  BSYNC B1 ;  /* 0x0000000000017941 */ /* 0x000fea0003800000 */
.L_x_162:
        /* <DEDUP_REMOVED lines=9> */
.L_x_165:
[----:B------:R-:W-:Y:S05]  /*4fc0*/  BSYNC B1 ;  /* 0x0000000000017941 */ /* 0x000fea0003800000 */
.L_x_164:
        /* <DEDUP_REMOVED lines=10> */
.L_x_167:
[----:B------:R-:W-:Y:S05]  /*5070*/  BSYNC B1 ;  /* 0x0000000000017941 */ /* 0x000fea0003800000 */
.L_x_166:
        /* <DEDUP_REMOVED lines=10> */
.L_x_169:
[----:B------:R-:W-:Y:S05]  /*5120*/  BSYNC B1 ;  /* 0x0000000000017941 */ /* 0x000fea0003800000 */
.L_x_168:
        /* <DEDUP_REMOVED lines=9> */
.L_x_171:
[----:B------:R-:W-:Y:S05]  /*51c0*/  BSYNC B1 ;  /* 0x0000000000017941 */ /* 0x000fea0003800000 */
.L_x_170:
        /* <DEDUP_REMOVED lines=9> */
.L_x_173:
[----:B------:R-:W-:Y:S05]  /*5260*/  BSYNC B1 ;  /* 0x0000000000017941 */ /* 0x000fea0003800000 */
.L_x_172:
        /* <DEDUP_REMOVED lines=10> */
.L_x_175:
[----:B------:R-:W-:Y:S05]  /*5310*/  BSYNC B1 ;  /* 0x0000000000017941 */ /* 0x000fea0003800000 */
.L_x_174:
        /* <DEDUP_REMOVED lines=10> */
.L_x_177:
[----:B------:R-:W-:Y:S05]  /*53c0*/  BSYNC B1 ;  /* 0x0000000000017941 */ /* 0x000fea0003800000 */
.L_x_176:
        /* <DEDUP_REMOVED lines=9> */
.L_x_179:
[----:B------:R-:W-:Y:S05]  /*5460*/  BSYNC B1 ;  /* 0x0000000000017941 */ /* 0x000fea0003800000 */
.L_x_178:
        /* <DEDUP_REMOVED lines=9> */
.L_x_181:
[----:B------:R-:W-:Y:S05]  /*5500*/  BSYNC B1 ;  /* 0x0000000000017941 */ /* 0x000fea0003800000 */
.L_x_180:
        /* <DEDUP_REMOVED lines=10> */
.L_x_183:
[----:B------:R-:W-:Y:S05]  /*55b0*/  BSYNC B1 ;  /* 0x0000000000017941 */ /* 0x000fea0003800000 */
.L_x_182:
        /* <DEDUP_REMOVED lines=10> */
.L_x_185:
[----:B------:R-:W-:Y:S05]  /*5660*/  BSYNC B1 ;  /* 0x0000000000017941 */ /* 0x000fea0003800000 */
.L_x_184:
        /* <DEDUP_REMOVED lines=9> */
.L_x_187:
[----:B------:R-:W-:Y:S05]  /*5700*/  BSYNC B1 ;  /* 0x0000000000017941 */ /* 0x000fea0003800000 */
.L_x_186:
        /* <DEDUP_REMOVED lines=9> */
.L_x_189:
[----:B------:R-:W-:Y:S05]  /*57a0*/  BSYNC B1 ;  /* 0x0000000000017941 */ /* 0x000fea0003800000 */
.L_x_188:
        /* <DEDUP_REMOVED lines=10> */
.L_x_191:
[----:B------:R-:W-:Y:S05]  /*5850*/  BSYNC B1 ;  /* 0x0000000000017941 */ /* 0x000fea0003800000 */
.L_x_190:
        /* <DEDUP_REMOVED lines=10> */
.L_x_193:
[----:B------:R-:W-:Y:S05]  /*5900*/  BSYNC B1 ;  /* 0x0000000000017941 */ /* 0x000fea0003800000 */
.L_x_192:
        /* <DEDUP_REMOVED lines=9> */
.L_x_195:
[----:B------:R-:W-:Y:S05]  /*59a0*/  BSYNC B1 ;  /* 0x0000000000017941 */ /* 0x000fea0003800000 */
.L_x_194:
        /* <DEDUP_REMOVED lines=9> */
.L_x_197:
[----:B------:R-:W-:Y:S05]  /*5a40*/  BSYNC B1 ;  /* 0x0000000000017941 */ /* 0x000fea0003800000 */
.L_x_196:
        /* <DEDUP_REMOVED lines=10> */
.L_x_199:
[----:B------:R-:W-:Y:S05]  /*5af0*/  BSYNC B1 ;  /* 0x0000000000017941 */ /* 0x000fea0003800000 */
.L_x_198:
        /* <DEDUP_REMOVED lines=10> */
.L_x_201:
[----:B------:R-:W-:Y:S05]  /*5ba0*/  BSYNC B1 ;  /* 0x0000000000017941 */ /* 0x000fea0003800000 */
.L_x_200:
        /* <DEDUP_REMOVED lines=9> */
.L_x_203:
[----:B------:R-:W-:Y:S05]  /*5c40*/  BSYNC B1 ;  /* 0x0000000000017941 */ /* 0x000fea0003800000 */
.L_x_202:
        /* <DEDUP_REMOVED lines=9> */
.L_x_205:
[----:B------:R-:W-:Y:S05]  /*5ce0*/  BSYNC B1 ;  /* 0x0000000000017941 */ /* 0x000fea0003800000 */
.L_x_204:
        /* <DEDUP_REMOVED lines=10> */
.L_x_207:
[----:B------:R-:W-:Y:S05]  /*5d90*/  BSYNC B1 ;  /* 0x0000000000017941 */ /* 0x000fea0003800000 */
.L_x_206:
        /* <DEDUP_REMOVED lines=10> */
.L_x_209:
[----:B------:R-:W-:Y:S05]  /*5e40*/  BSYNC B1 ;  /* 0x0000000000017941 */ /* 0x000fea0003800000 */
.L_x_208:
        /* <DEDUP_REMOVED lines=9> */
.L_x_211:
[----:B------:R-:W-:Y:S05]  /*5ee0*/  BSYNC B1 ;  /* 0x0000000000017941 */ /* 0x000fea0003800000 */
.L_x_210:
        /* <DEDUP_REMOVED lines=9> */
.L_x_213:
[----:B------:R-:W-:Y:S05]  /*5f80*/  BSYNC B1 ;  /* 0x0000000000017941 */ /* 0x000fea0003800000 */
.L_x_212:
        /* <DEDUP_REMOVED lines=10> */
.L_x_215:
[----:B------:R-:W-:Y:S05]  /*6030*/  BSYNC B1 ;  /* 0x0000000000017941 */ /* 0x000fea0003800000 */
.L_x_214:
        /* <DEDUP_REMOVED lines=10> */
.L_x_217:
[----:B------:R-:W-:Y:S05]  /*60e0*/  BSYNC B1 ;  /* 0x0000000000017941 */ /* 0x000fea0003800000 */
.L_x_216:
        /* <DEDUP_REMOVED lines=9> */
.L_x_219:
[----:B------:R-:W-:Y:S05]  /*6180*/  BSYNC B1 ;  /* 0x0000000000017941 */ /* 0x000fea0003800000 */
.L_x_218:
        /* <DEDUP_REMOVED lines=9> */
.L_x_221:
[----:B------:R-:W-:Y:S05]  /*6220*/  BSYNC B1 ;  /* 0x0000000000017941 */ /* 0x000fea0003800000 */
.L_x_220:
        /* <DEDUP_REMOVED lines=10> */
.L_x_223:
[----:B------:R-:W-:Y:S05]  /*62d0*/  BSYNC B1 ;  /* 0x0000000000017941 */ /* 0x000fea0003800000 */
.L_x_222:
        /* <DEDUP_REMOVED lines=10> */
.L_x_225:
[----:B------:R-:W-:Y:S05]  /*6380*/  BSYNC B1 ;  /* 0x0000000000017941 */ /* 0x000fea0003800000 */
.L_x_224:
        /* <DEDUP_REMOVED lines=9> */
.L_x_227:
[----:B------:R-:W-:Y:S05]  /*6420*/  BSYNC B1 ;  /* 0x0000000000017941 */ /* 0x000fea0003800000 */
.L_x_226:
        /* <DEDUP_REMOVED lines=9> */
.L_x_229:
[----:B------:R-:W-:Y:S05]  /*64c0*/  BSYNC B1 ;  /* 0x0000000000017941 */ /* 0x000fea0003800000 */
.L_x_228:
        /* <DEDUP_REMOVED lines=10> */
.L_x_231:
[----:B------:R-:W-:Y:S05]  /*6570*/  BSYNC B1 ;  /* 0x0000000000017941 */ /* 0x000fea0003800000 */
.L_x_230:
        /* <DEDUP_REMOVED lines=10> */
.L_x_233:
[----:B------:R-:W-:Y:S05]  /*6620*/  BSYNC B1 ;  /* 0x0000000000017941 */ /* 0x000fea0003800000 */
.L_x_232:
        /* <DEDUP_REMOVED lines=9> */
.L_x_235:
[----:B------:R-:W-:Y:S05]  /*66c0*/  BSYNC B1 ;  /* 0x0000000000017941 */ /* 0x000fea0003800000 */
.L_x_234:
        /* <DEDUP_REMOVED lines=9> */
.L_x_237:
[----:B------:R-:W-:Y:S05]  /*6760*/  BSYNC B1 ;  /* 0x0000000000017941 */ /* 0x000fea0003800000 */
.L_x_236:
        /* <DEDUP_REMOVED lines=10> */
.L_x_239:
[----:B------:R-:W-:Y:S05]  /*6810*/  BSYNC B1 ;  /* 0x0000000000017941 */ /* 0x000fea0003800000 */
.L_x_238:
        /* <DEDUP_REMOVED lines=10> */
.L_x_241:
[----:B------:R-:W-:Y:S05]  /*68c0*/  BSYNC B1 ;  /* 0x0000000000017941 */ /* 0x000fea0003800000 */
.L_x_240:
        /* <DEDUP_REMOVED lines=9> */
.L_x_243:
[----:B------:R-:W-:Y:S05]  /*6960*/  BSYNC B1 ;  /* 0x0000000000017941 */ /* 0x000fea0003800000 */
.L_x_242:
        /* <DEDUP_REMOVED lines=9> */
.L_x_245:
[----:B------:R-:W-:Y:S05]  /*6a00*/  BSYNC B1 ;  /* 0x0000000000017941 */ /* 0x000fea0003800000 */
.L_x_244:
        /* <DEDUP_REMOVED lines=10> */
.L_x_247:
[----:B------:R-:W-:Y:S05]  /*6ab0*/  BSYNC B1 ;  /* 0x0000000000017941 */ /* 0x000fea0003800000 */
.L_x_246:
        /* <DEDUP_REMOVED lines=10> */
.L_x_249:
[----:B------:R-:W-:Y:S05]  /*6b60*/  BSYNC B1 ;  /* 0x0000000000017941 */ /* 0x000fea0003800000 */
.L_x_248:
        /* <DEDUP_REMOVED lines=9> */
.L_x_251:
[----:B------:R-:W-:Y:S05]  /*6c00*/  BSYNC B1 ;  /* 0x0000000000017941 */ /* 0x000fea0003800000 */
.L_x_250:
        /* <DEDUP_REMOVED lines=9> */
.L_x_253:
[----:B------:R-:W-:Y:S05]  /*6ca0*/  BSYNC B1 ;  /* 0x0000000000017941 */ /* 0x000fea0003800000 */
.L_x_252:
        /* <DEDUP_REMOVED lines=10> */
.L_x_255:
[----:B------:R-:W-:Y:S05]  /*6d50*/  BSYNC B1 ;  /* 0x0000000000017941 */ /* 0x000fea0003800000 */
.L_x_254:
        /* <DEDUP_REMOVED lines=10> */
.L_x_257:
[----:B------:R-:W-:Y:S05]  /*6e00*/  BSYNC B1 ;  /* 0x0000000000017941 */ /* 0x000fea0003800000 */
.L_x_256:
        /* <DEDUP_REMOVED lines=9> */
.L_x_259:
[----:B------:R-:W-:Y:S05]  /*6ea0*/  BSYNC B1 ;  /* 0x0000000000017941 */ /* 0x000fea0003800000 */
.L_x_258:
        /* <DEDUP_REMOVED lines=9> */
.L_x_261:
[----:B------:R-:W-:Y:S05]  /*6f40*/  BSYNC B1 ;  /* 0x0000000000017941 */ /* 0x000fea0003800000 */
.L_x_260:
        /* <DEDUP_REMOVED lines=10> */
.L_x_263:
[----:B------:R-:W-:Y:S05]  /*6ff0*/  BSYNC B1 ;  /* 0x0000000000017941 */ /* 0x000fea0003800000 */
.L_x_262:
        /* <DEDUP_REMOVED lines=10> */
.L_x_265:
[----:B------:R-:W-:Y:S05]  /*70a0*/  BSYNC B1 ;  /* 0x0000000000017941 */ /* 0x000fea0003800000 */
.L_x_264:
        /* <DEDUP_REMOVED lines=9> */
.L_x_267:
[----:B------:R-:W-:Y:S05]  /*7140*/  BSYNC B1 ;  /* 0x0000000000017941 */ /* 0x000fea0003800000 */
.L_x_266:
        /* <DEDUP_REMOVED lines=9> */
.L_x_269:
[----:B------:R-:W-:Y:S05]  /*71e0*/  BSYNC B1 ;  /* 0x0000000000017941 */ /* 0x000fea0003800000 */
.L_x_268:
        /* <DEDUP_REMOVED lines=10> */
.L_x_271:
[----:B------:R-:W-:Y:S05]  /*7290*/  BSYNC B1 ;  /* 0x0000000000017941 */ /* 0x000fea0003800000 */
.L_x_270:
        /* <DEDUP_REMOVED lines=10> */
.L_x_273:
[----:B------:R-:W-:Y:S05]  /*7340*/  BSYNC B1 ;  /* 0x0000000000017941 */ /* 0x000fea0003800000 */
.L_x_272:
        /* <DEDUP_REMOVED lines=9> */
.L_x_275:
[----:B------:R-:W-:Y:S05]  /*73e0*/  BSYNC B1 ;  /* 0x0000000000017941 */ /* 0x000fea0003800000 */
.L_x_274:
        /* <DEDUP_REMOVED lines=9> */
.L_x_277:
[----:B------:R-:W-:Y:S05]  /*7480*/  BSYNC B1 ;  /* 0x0000000000017941 */ /* 0x000fea0003800000 */
.L_x_276:
        /* <DEDUP_REMOVED lines=10> */
.L_x_279:
[----:B------:R-:W-:Y:S05]  /*7530*/  BSYNC B1 ;  /* 0x0000000000017941 */ /* 0x000fea0003800000 */
.L_x_278:
        /* <DEDUP_REMOVED lines=10> */
.L_x_281:
[----:B------:R-:W-:Y:S05]  /*75e0*/  BSYNC B1 ;  /* 0x0000000000017941 */ /* 0x000fea0003800000 */
.L_x_280:
[----:B-----5:R-:W-:Y:S01]  /*75f0*/  HADD2.F32 R3, -RZ, R24.H0_H0 ;  /* 0x20000018ff037230 */ /* 0x020fe20000004100 */
[----:B------:R-:W-:Y:S01]  /*7600*/  ISETP.GT.AND P1, PT, R0, 0x8, P1 ;  /* 0x000000080000780c */ /* 0x000fe20000f24270 */
[----:B------:R-:W-:Y:S03]  /*7610*/  BSSY B1, `(.L_x_282) ;  /* 0x0000007000017945 */ /* 0x000fe60003800000 */
[----:B01--4-:R-:W-:-:S04]  /*7620*/  FMUL R6, R3, R156 ;  /* 0x0000009c03067220 */ /* 0x013fc80000400000 */
[----:B------:R-:W-:-:S05]  /*7630*/  FFMA R6, R149, R155, R6 ;  /* 0x0000009b95067223 */ /* 0x000fca0000000006 */
[----:B------:R-:W-:-:S05]  /*7640*/  F2FP.F16.F32.PACK_AB R6, RZ, R6 ;  /* 0x00000006ff06723e */ /* 0x000fca00000000ff */
[----:B------:R0:W-:Y:S01]  /*7650*/  @P3 STG.E.U16 desc[UR36][R4.64+0x1f2], R6 ;  /* 0x0001f20604003986 */ /* 0x0001e2000c101524 */
[----:B------:R-:W-:Y:S05]  /*7660*/  @!P1 BRA `(.L_x_283) ;  /* 0x0000000000049947 */ /* 0x000fea0003800000 */
[----:B------:R1:W5:Y:S02]  /*7670*/  LDG.E.LTC128B.U16 R24, desc[UR36][R8.64+0x1f0] ;  /* 0x0001f02408187981 */ /* 0x000364000c1e1520 */
.L_x_283:
[----:B------:R-:W-:Y:S05]  /*7680*/  BSYNC B1 ;  /* 0x0000000000017941 */ /* 0x000fea0003800000 */
.L_x_282:
[----:B-----5:R-:W-:Y:S01]  /*7690*/  HADD2.F32 R3, -RZ, R24.H0_H0 ;  /* 0x20000018ff037230 */ /* 0x020fe20000004100 */
[----:B------:R-:W-:Y:S01]  /*76a0*/  ISETP.GT.AND P0, PT, R0, 0x8, P0 ;  /* 0x000000080000780c */ /* 0x000fe20000704270 */
[----:B0-----:R-:W-:Y:S01]  /*76b0*/  @P1 IMAD.MOV.U32 R4, RZ, RZ, R10 ;  /* 0x000000ffff041224 */ /* 0x001fe200078e000a */
[----:B------:R-:W-:Y:S01]  /*76c0*/  BSSY B1, `(.L_x_284) ;  /* 0x0000008000017945 */ /* 0x000fe20003800000 */
[----:B------:R-:W-:Y:S02]  /*76d0*/  @P1 IMAD.MOV.U32 R5, RZ, RZ, R11 ;  /* 0x000000ffff051224 */ /* 0x000fe400078e000b */
[----:B------:R-:W-:-:S04]  /*76e0*/  FMUL R3, R3, R156 ;  /* 0x0000009c03037220 */ /* 0x000fc80000400000 */
[----:B------:R-:W-:-:S05]  /*76f0*/  FFMA R3, R150, R155, R3 ;  /* 0x0000009b96037223 */ /* 0x000fca0000000003 */
[----:B------:R-:W-:-:S05]  /*7700*/  F2FP.F16.F32.PACK_AB R3, RZ, R3 ;  /* 0x00000003ff03723e */ /* 0x000fca00000000ff */
[----:B------:R0:W-:Y:S01]  /*7710*/  @P1 STG.E.U16 desc[UR36][R4.64+0x1f0], R3 ;  /* 0x0001f00304001986 */ /* 0x0001e2000c101524 */
[----:B------:R-:W-:Y:S05]  /*7720*/  @!P0 BRA `(.L_x_285) ;  /* 0x0000000000048947 */ /* 0x000fea0003800000 */
[----:B------:R4:W5:Y:S02]  /*7730*/  LDG.E.LTC128B.U16 R24, desc[UR36][R8.64+0x1f2] ;  /* 0x0001f22408187981 */ /* 0x000964000c1e1520 */
.L_x_285:
[----:B------:R-:W-:Y:S05]  /*7740*/  BSYNC B1 ;  /* 0x0000000000017941 */ /* 0x000fea0003800000 */
.L_x_284:
[----:B------:R-:W-:Y:S05]  /*7750*/  @!P0 BRA `(.L_x_286) ;  /* 0x0000002400308947 */ /* 0x000fea0003800000 */
[----:B0----5:R-:W-:-:S05]  /*7760*/  HADD2.F32 R3, -RZ, R24.H0_H0 ;  /* 0x20000018ff037230 */ /* 0x021fca0000004100 */
[----:B------:R-:W-:-:S04]  /*7770*/  FMUL R0, R3, R156 ;  /* 0x0000009c03007220 */ /* 0x000fc80000400000 */
[----:B------:R-:W-:-:S05]  /*7780*/  FFMA R0, R151, R155, R0 ;  /* 0x0000009b97007223 */ /* 0x000fca0000000000 */
[----:B------:R-:W-:-:S05]  /*7790*/  F2FP.F16.F32.PACK_AB R0, RZ, R0 ;  /* 0x00000000ff00723e */ /* 0x000fca00000000ff */
[----:B------:R0:W-:Y:S01]  /*77a0*/  STG.E.U16 desc[UR36][R10.64+0x1f2], R0 ;  /* 0x0001f2000a007986 */ /* 0x0001e2000c101524 */
[----:B------:R-:W-:Y:S05]  /*77b0*/  BRA `(.L_x_286) ;  /* 0x0000002400187947 */ /* 0x000fea0003800000 */
.L_x_33:
[----:B------:R-:W-:Y:S01]  /*77c0*/  ISETP.GT.AND P0, PT, R3, 0x1, PT ;  /* 0x000000010300780c */ /* 0x000fe20003f04270 */
[----:B------:R-:W-:Y:S01]  /*77d0*/  ULDC.64 UR4, c[0x0][0x5c0] ;  /* 0x0001700000047ab9 */ /* 0x000fe20000000a00 */
[-C--:B------:R-:W-:Y:S01]  /*77e0*/  FMUL R24, R24, R155.reuse ;  /* 0x0000009b18187220 */ /* 0x080fe20000400000 */
[-C--:B------:R-:W-:Y:S01]  /*77f0*/  FMUL R25, R25, R155.reuse ;  /* 0x0000009b19197220 */ /* 0x080fe20000400000 */
[----:B------:R-:W-:Y:S01]  /*7800*/  ISETP.GT.AND P3, PT, R0, RZ, P0 ;  /* 0x000000ff0000720c */ /* 0x000fe20000764270 */
[-C--:B------:R-:W-:Y:S01]  /*7810*/  FMUL R26, R26, R155.reuse ;  /* 0x0000009b1a1a7220 */ /* 0x080fe20000400000 */
[----:B------:R-:W-:Y:S01]  /*7820*/  LEA R4, P4, R160, UR4, 0x1 ;  /* 0x00000004a0047c11 */ /* 0x000fe2000f8808ff */
[-C--:B------:R-:W-:Y:S01]  /*7830*/  FMUL R27, R27, R155.reuse ;  /* 0x0000009b1b1b7220 */ /* 0x080fe20000400000 */
[----:B------:R-:W-:Y:S01]  /*7840*/  F2FP.F16.F32.PACK_AB R24, RZ, R24 ;  /* 0x00000018ff18723e */ /* 0x000fe200000000ff */
[-C--:B------:R-:W-:Y:S01]  /*7850*/  FMUL R28, R28, R155.reuse ;  /* 0x0000009b1c1c7220 */ /* 0x080fe20000400000 */
[----:B------:R-:W-:Y:S01]  /*7860*/  LEA.HI.X R5, R160, UR5, R153, 0x1, P4 ;  /* 0x00000005a0057c11 */ /* 0x000fe2000a0f0c99 */
[----:B------:R-:W-:Y:S01]  /*7870*/  FMUL R29, R29, R155 ;  /* 0x0000009b1d1d7220 */ /* 0x000fe20000400000 */
[----:B------:R-:W-:Y:S01]  /*7880*/  F2FP.F16.F32.PACK_AB R25, RZ, R25 ;  /* 0x00000019ff19723e */ /* 0x000fe200000000ff */
[-C--:B------:R-:W-:Y:S01]  /*7890*/  FMUL R30, R30, R155.reuse ;  /* 0x0000009b1e1e7220 */ /* 0x080fe20000400000 */
[----:B------:R-:W-:Y:S01]  /*78a0*/  SHF.L.U64.HI R11, R10, 0x4, R11 ;  /* 0x000000040a0b7819 */ /* 0x000fe2000001020b */
[----:B------:R-:W-:Y:S01]  /*78b0*/  @P1 STG.E.U16 desc[UR36][R4.64], R24 ;  /* 0x0000001804001986 */ /* 0x000fe2000c101524 */
[----:B------:R-:W-:Y:S01]  /*78c0*/  ISETP.GT.AND P1, PT, R3, 0x8, PT ;  /* 0x000000080300780c */ /* 0x000fe20003f24270 */
[-C--:B------:R-:W-:Y:S01]  /*78d0*/  FMUL R31, R31, R155.reuse ;  /* 0x0000009b1f1f7220 */ /* 0x080fe20000400000 */
[----:B------:R-:W-:Y:S01]  /*78e0*/  ISETP.GT.AND P4, PT, R0, 0x8, P0 ;  /* 0x000000080000780c */ /* 0x000fe20000784270 */
[----:B------:R-:W-:Y:S01]  /*78f0*/  @P3 STG.E.U16 desc[UR36][R4.64+0x2], R25 ;  /* 0x0000021904003986 */ /* 0x000fe2000c101524 */
[----:B------:R-:W-:Y:S01]  /*7900*/  LEA R6, P3, R10, R4, 0x4 ;  /* 0x000000040a067211 */ /* 0x000fe200078620ff */
[-C--:B------:R-:W-:Y:S01]  /*7910*/  FMUL R32, R32, R155.reuse ;  /* 0x0000009b20207220 */ /* 0x080fe20000400000 */
[C---:B------:R-:W-:Y:S01]  /*7920*/  ISETP.GT.AND P2, PT, R0.reuse, 0x8, P2 ;  /* 0x000000080000780c */ /* 0x040fe20001744270 */
[-C--:B------:R-:W-:Y:S01]  /*7930*/  FMUL R33, R33, R155.reuse ;  /* 0x0000009b21217220 */ /* 0x080fe20000400000 */
[----:B------:R-:W-:Y:S01]  /*7940*/  ISETP.GT.AND P0, PT, R3, 0x9, PT ;  /* 0x000000090300780c */ /* 0x000fe20003f04270 */
[----:B------:R-:W-:Y:S01]  /*7950*/  IMAD.X R7, R11, 0x1, R5, P3 ;  /* 0x000000010b077824 */ /* 0x000fe200018e0605 */
[----:B------:R-:W-:Y:S01]  /*7960*/  ISETP.GT.AND P5, PT, R0, RZ, P1 ;  /* 0x000000ff0000720c */ /* 0x000fe20000fa4270 */
[-C--:B------:R-:W-:Y:S01]  /*7970*/  FMUL R34, R34, R155.reuse ;  /* 0x0000009b22227220 */ /* 0x080fe20000400000 */
[----:B------:R-:W-:Y:S01]  /*7980*/  ISETP.GT.AND P3, PT, R0, RZ, P0 ;  /* 0x000000ff0000720c */ /* 0x000fe20000764270 */
[-C--:B------:R-:W-:Y:S01]  /*7990*/  FMUL R35, R35, R155.reuse ;  /* 0x0000009b23237220 */ /* 0x080fe20000400000 */
[----:B------:R-:W-:Y:S01]  /*79a0*/  F2FP.F16.F32.PACK_AB R26, RZ, R26 ;  /* 0x0000001aff1a723e */ /* 0x000fe200000000ff */
[----:B------:R-:W-:Y:S01]  /*79b0*/  FMUL R36, R36, R155 ;  /* 0x0000009b24247220 */ /* 0x000fe20000400000 */
[----:B------:R-:W-:Y:S01]  /*79c0*/  F2FP.F16.F32.PACK_AB R27, RZ, R27 ;  /* 0x0000001bff1b723e */ /* 0x000fe200000000ff */
[----:B------:R-:W-:Y:S01]  /*79d0*/  FMUL R37, R37, R155 ;  /* 0x0000009b25257220 */ /* 0x000fe20000400000 */
[----:B------:R-:W-:Y:S01]  /*79e0*/  F2FP.F16.F32.PACK_AB R28, RZ, R28 ;  /* 0x0000001cff1c723e */ /* 0x000fe200000000ff */
[----:B------:R-:W-:Y:S01]  /*79f0*/  @P2 STG.E.U16 desc[UR36][R6.64], R26 ;  /* 0x0000001a06002986 */ /* 0x000fe2000c101524 */
[----:B------:R-:W-:Y:S01]  /*7a00*/  F2FP.F16.F32.PACK_AB R29, RZ, R29 ;  /* 0x0000001dff1d723e */ /* 0x000fe200000000ff */
[-C--:B------:R-:W-:Y:S01]  /*7a10*/  FMUL R38, R38, R155.reuse ;  /* 0x0000009b26267220 */ /* 0x080fe20000400000 */
[C---:B------:R-:W-:Y:S01]  /*7a20*/  ISETP.GT.AND P2, PT, R0.reuse, 0x8, P1 ;  /* 0x000000080000780c */ /* 0x040fe20000f44270 */
[----:B------:R-:W-:Y:S01]  /*7a30*/  @P4 STG.E.U16 desc[UR36][R6.64+0x2], R27 ;  /* 0x0000021b06004986 */ /* 0x000fe2000c101524 */
[----:B------:R-:W-:Y:S01]  /*7a40*/  ISETP.GT.AND P1, PT, R3, 0x10, PT ;  /* 0x000000100300780c */ /* 0x000fe20003f24270 */
[-C--:B------:R-:W-:Y:S01]  /*7a50*/  FMUL R39, R39, R155.reuse ;  /* 0x0000009b27277220 */ /* 0x080fe20000400000 */
[----:B------:R-:W-:Y:S01]  /*7a60*/  F2FP.F16.F32.PACK_AB R30, RZ, R30 ;  /* 0x0000001eff1e723e */ /* 0x000fe200000000ff */
[----:B------:R-:W-:Y:S01]  /*7a70*/  @P5 STG.E.U16 desc[UR36][R4.64+0x10], R28 ;  /* 0x0000101c04005986 */ /* 0x000fe2000c101524 */
[----:B------:R-:W-:Y:S01]  /*7a80*/  ISETP.GT.AND P4, PT, R0, RZ, P1 ;  /* 0x000000ff0000720c */ /* 0x000fe20000f84270 */
[----:B------:R-:W-:Y:S01]  /*7a90*/  FMUL R40, R40, R155 ;  /* 0x0000009b28287220 */ /* 0x000fe20000400000 */
[----:B------:R-:W-:Y:S01]  /*7aa0*/  F2FP.F16.F32.PACK_AB R31, RZ, R31 ;  /* 0x0000001fff1f723e */ /* 0x000fe200000000ff */
[----:B------:R-:W-:Y:S01]  /*7ab0*/  @P3 STG.E.U16 desc[UR36][R4.64+0x12], R29 ;  /* 0x0000121d04003986 */ /* 0x000fe2000c101524 */
[----:B------:R-:W-:Y:S01]  /*7ac0*/  ISETP.GT.AND P3, PT, R0, 0x8, P0 ;  /* 0x000000080000780c */ /* 0x000fe20000764270 */
[-C--:B------:R-:W-:Y:S01]  /*7ad0*/  FMUL R41, R41, R155.reuse ;  /* 0x0000009b29297220 */ /* 0x080fe20000400000 */
[----:B------:R-:W-:Y:S01]  /*7ae0*/  ISETP.GT.AND P0, PT, R3, 0x11, PT ;  /* 0x000000110300780c */ /* 0x000fe20003f04270 */
[----:B------:R-:W-:Y:S01]  /*7af0*/  @P2 STG.E.U16 desc[UR36][R6.64+0x10], R30 ;  /* 0x0000101e06002986 */ /* 0x000fe2000c101524 */
[----:B------:R-:W-:Y:S01]  /*7b00*/  F2FP.F16.F32.PACK_AB R32, RZ, R32 ;  /* 0x00000020ff20723e */ /* 0x000fe200000000ff */
[-C--:B------:R-:W-:Y:S01]  /*7b10*/  FMUL R42, R42, R155.reuse ;  /* 0x0000009b2a2a7220 */ /* 0x080fe20000400000 */
[C---:B------:R-:W-:Y:S01]  /*7b20*/  ISETP.GT.AND P5, PT, R0.reuse, RZ, P0 ;  /* 0x000000ff0000720c */ /* 0x040fe200007a4270 */
[-C--:B------:R-:W-:Y:S01]  /*7b30*/  FMUL R43, R43, R155.reuse ;  /* 0x0000009b2b2b7220 */ /* 0x080fe20000400000 */
[----:B------:R-:W-:Y:S01]  /*7b40*/  ISETP.GT.AND P2, PT, R0, 0x8, P1 ;  /* 0x000000080000780c */ /* 0x000fe20000f44270 */
[-C--:B------:R-:W-:Y:S01]  /*7b50*/  FMUL R44, R44, R155.reuse ;  /* 0x0000009b2c2c7220 */ /* 0x080fe20000400000 */
[----:B------:R-:W-:Y:S01]  /*7b60*/  ISETP.GT.AND P1, PT, R3, 0x18, PT ;  /* 0x000000180300780c */ /* 0x000fe20003f24270 */
[----:B------:R-:W-:Y:S01]  /*7b70*/  FMUL R45, R45, R155 ;  /* 0x0000009b2d2d7220 */ /* 0x000fe20000400000 */
[----:B------:R-:W-:Y:S01]  /*7b80*/  F2FP.F16.F32.PACK_AB R33, RZ, R33 ;  /* 0x00000021ff21723e */ /* 0x000fe200000000ff */
[----:B------:R-:W-:Y:S01]  /*7b90*/  @P3 STG.E.U16 desc[UR36][R6.64+0x12], R31 ;  /* 0x0000121f06003986 */ /* 0x000fe2000c101524 */
[----:B------:R-:W-:Y:S01]  /*7ba0*/  ISETP.GT.AND P3, PT, R0, 0x8, P0 ;  /* 0x000000080000780c */ /* 0x000fe20000764270 */
[-C--:B------:R-:W-:Y:S01]  /*7bb0*/  FMUL R46, R46, R155.reuse ;  /* 0x0000009b2e2e7220 */ /* 0x080fe20000400000 */
[----:B------:R-:W-:Y:S01]  /*7bc0*/  ISETP.GT.AND P0, PT, R3, 0x19, PT ;  /* 0x000000190300780c */ /* 0x000fe20003f04270 */
[----:B------:R-:W-:Y:S01]  /*7bd0*/  @P4 STG.E.U16 desc[UR36][R4.64+0x20], R32 ;  /* 0x0000202004004986 */ /* 0x000fe2000c101524 */
[C---:B------:R-:W-:Y:S01]  /*7be0*/  ISETP.GT.AND P4, PT, R0.reuse, RZ, P1 ;  /* 0x000000ff0000720c */ /* 0x040fe20000f84270 */
[-C--:B------:R-:W-:Y:S01]  /*7bf0*/  FMUL R47, R47, R155.reuse ;  /* 0x0000009b2f2f7220 */ /* 0x080fe20000400000 */
[----:B------:R-:W-:Y:S01]  /*7c00*/  F2FP.F16.F32.PACK_AB R34, RZ, R34 ;  /* 0x00000022ff22723e */ /* 0x000fe200000000ff */
[----:B------:R-:W-:Y:S01]  /*7c10*/  @P5 STG.E.U16 desc[UR36][R4.64+0x22], R33 ;  /* 0x0000222104005986 */ /* 0x000fe2000c101524 */
[----:B------:R-:W-:Y:S01]  /*7c20*/  ISETP.GT.AND P5, PT, R0, RZ, P0 ;  /* 0x000000ff0000720c */ /* 0x000fe200007a4270 */
[----:B------:R-:W-:Y:S01]  /*7c30*/  FMUL R48, R48, R155 ;  /* 0x0000009b30307220 */ /* 0x000fe20000400000 */
[----:B------:R-:W-:Y:S01]  /*7c40*/  F2FP.F16.F32.PACK_AB R35, RZ, R35 ;  /* 0x00000023ff23723e */ /* 0x000fe200000000ff */
[----:B------:R-:W-:Y:S01]  /*7c50*/  @P2 STG.E.U16 desc[UR36][R6.64+0x20], R34 ;  /* 0x0000202206002986 */ /* 0x000fe2000c101524 */
[----:B------:R-:W-:Y:S01]  /*7c60*/  F2FP.F16.F32.PACK_AB R36, RZ, R36 ;  /* 0x00000024ff24723e */ /* 0x000fe200000000ff */
[-C--:B------:R-:W-:Y:S01]  /*7c70*/  FMUL R49, R49, R155.reuse ;  /* 0x0000009b31317220 */ /* 0x080fe20000400000 */
[----:B------:R-:W-:Y:S01]  /*7c80*/  ISETP.GT.AND P2, PT, R0, 0x8, P1 ;  /* 0x000000080000780c */ /* 0x000fe20000f44270 */
[----:B------:R-:W-:Y:S01]  /*7c90*/  @P3 STG.E.U16 desc[UR36][R6.64+0x22], R35 ;  /* 0x0000222306003986 */ /* 0x000fe2000c101524 */
[----:B------:R-:W-:Y:S01]  /*7ca0*/  ISETP.GT.AND P1, PT, R3, 0x20, PT ;  /* 0x000000200300780c */ /* 0x000fe20003f24270 */
[----:B------:R-:W-:Y:S01]  /*7cb0*/  FMUL R50, R50, R155 ;  /* 0x0000009b32327220 */ /* 0x000fe20000400000 */
[----:B------:R-:W-:Y:S01]  /*7cc0*/  F2FP.F16.F32.PACK_AB R37, RZ, R37 ;  /* 0x00000025ff25723e */ /* 0x000fe200000000ff */
[----:B------:R-:W-:Y:S01]  /*7cd0*/  @P4 STG.E.U16 desc[UR36][R4.64+0x30], R36 ;  /* 0x0000302404004986 */ /* 0x000fe2000c101524 */
[C---:B------:R-:W-:Y:S01]  /*7ce0*/  ISETP.GT.AND P3, PT, R0.reuse, 0x8, P0 ;  /* 0x000000080000780c */ /* 0x040fe20000764270 */
[-C--:B------:R-:W-:Y:S01]  /*7cf0*/  FMUL R51, R51, R155.reuse ;  /* 0x0000009b33337220 */ /* 0x080fe20000400000 */
[----:B------:R-:W-:Y:S01]  /*7d00*/  ISETP.GT.AND P0, PT, R3, 0x21, PT ;  /* 0x000000210300780c */ /* 0x000fe20003f04270 */
[----:B------:R-:W-:Y:S01]  /*7d10*/  @P5 STG.E.U16 desc[UR36][R4.64+0x32], R37 ;  /* 0x0000322504005986 */ /* 0x000fe2000c101524 */
[----:B------:R-:W-:Y:S01]  /*7d20*/  ISETP.GT.AND P4, PT, R0, RZ, P1 ;  /* 0x000000ff0000720c */ /* 0x000fe20000f84270 */
[-C--:B------:R-:W-:Y:S01]  /*7d30*/  FMUL R52, R52, R155.reuse ;  /* 0x0000009b34347220 */ /* 0x080fe20000400000 */
[----:B------:R-:W-:Y:S01]  /*7d40*/  F2FP.F16.F32.PACK_AB R38, RZ, R38 ;  /* 0x00000026ff26723e */ /* 0x000fe200000000ff */
[-C--:B------:R-:W-:Y:S01]  /*7d50*/  FMUL R53, R53, R155.reuse ;  /* 0x0000009b35357220 */ /* 0x080fe20000400000 */
        /* <DEDUP_REMOVED lines=325> */
[----:B------:R-:W-:Y:S01]  /*91b0*/  FMUL R151, R151, R155 ;  /* 0x0000009b97977220 */ /* 0x000fe20000400000 */
[----:B------:R-:W-:Y:S01]  /*91c0*/  ISETP.GT.AND P2, PT, R0, 0x8, P1 ;  /* 0x000000080000780c */ /* 0x000fe20000f44270 */
[----:B------:R-:W-:Y:S01]  /*91d0*/  @P3 STG.E.U16 desc[UR36][R6.64+0x132], R103 ;  /* 0x0001326706003986 */ /* 0x000fe2000c101524 */
[----:B------:R-:W-:-:S02]  /*91e0*/  ISETP.GT.AND P1, PT, R3, 0xa8, PT ;  /* 0x000000a80300780c */ /* 0x000fc40003f24270 */
[----:B------:R-:W-:Y:S01]  /*91f0*/  F2FP.F16.F32.PACK_AB R105, RZ, R105 ;  /* 0x00000069ff69723e */ /* 0x000fe200000000ff */
[----:B------:R-:W-:Y:S01]  /*9200*/  @P4 STG.E.U16 desc[UR36][R4.64+0x140], R104 ;  /* 0x0001406804004986 */ /* 0x000fe2000c101524 */
[C---:B------:R-:W-:Y:S02]  /*9210*/  ISETP.GT.AND P3, PT, R0.reuse, 0x8, P0 ;  /* 0x000000080000780c */ /* 0x040fe40000764270 */
[----:B------:R-:W-:Y:S01]  /*9220*/  ISETP.GT.AND P0, PT, R3, 0xa9, PT ;  /* 0x000000a90300780c */ /* 0x000fe20003f04270 */
[----:B------:R-:W-:Y:S01]  /*9230*/  @P5 STG.E.U16 desc[UR36][R4.64+0x142], R105 ;  /* 0x0001426904005986 */ /* 0x000fe2000c101524 */
[C---:B------:R-:W-:Y:S02]  /*9240*/  ISETP.GT.AND P4, PT, R0.reuse, RZ, P1 ;  /* 0x000000ff0000720c */ /* 0x040fe40000f84270 */
[----:B------:R-:W-:Y:S02]  /*9250*/  F2FP.F16.F32.PACK_AB R106, RZ, R106 ;  /* 0x0000006aff6a723e */ /* 0x000fe400000000ff */
[----:B------:R-:W-:-:S02]  /*9260*/  ISETP.GT.AND P5, PT, R0, RZ, P0 ;  /* 0x000000ff0000720c */ /* 0x000fc400007a4270 */
[----:B------:R-:W-:Y:S01]  /*9270*/  F2FP.F16.F32.PACK_AB R107, RZ, R107 ;  /* 0x0000006bff6b723e */ /* 0x000fe200000000ff */
[----:B------:R-:W-:Y:S01]  /*9280*/  @P2 STG.E.U16 desc[UR36][R6.64+0x140], R106 ;  /* 0x0001406a06002986 */ /* 0x000fe2000c101524 */
[----:B------:R-:W-:Y:S02]  /*9290*/  F2FP.F16.F32.PACK_AB R108, RZ, R108 ;  /* 0x0000006cff6c723e */ /* 0x000fe400000000ff */
[C---:B------:R-:W-:Y:S01]  /*92a0*/  ISETP.GT.AND P2, PT, R0.reuse, 0x8, P1 ;  /* 0x000000080000780c */ /* 0x040fe20000f44270 */
[----:B------:R-:W-:Y:S01]  /*92b0*/  @P3 STG.E.U16 desc[UR36][R6.64+0x142], R107 ;  /* 0x0001426b06003986 */ /* 0x000fe2000c101524 */
[----:B------:R-:W-:Y:S02]  /*92c0*/  ISETP.GT.AND P1, PT, R3, 0xb0, PT ;  /* 0x000000b00300780c */ /* 0x000fe40003f24270 */
[----:B------:R-:W-:Y:S01]  /*92d0*/  F2FP.F16.F32.PACK_AB R109, RZ, R109 ;  /* 0x0000006dff6d723e */ /* 0x000fe200000000ff */
[----:B------:R-:W-:Y:S01]  /*92e0*/  @P4 STG.E.U16 desc[UR36][R4.64+0x150], R108 ;  /* 0x0001506c04004986 */ /* 0x000fe2000c101524 */
[----:B------:R-:W-:-:S02]  /*92f0*/  ISETP.GT.AND P3, PT, R0, 0x8, P0 ;  /* 0x000000080000780c */ /* 0x000fc40000764270 */
[----:B------:R-:W-:Y:S01]  /*9300*/  ISETP.GT.AND P0, PT, R3, 0xb1, PT ;  /* 0x000000b10300780c */ /* 0x000fe20003f04270 */
[----:B------:R-:W-:Y:S01]  /*9310*/  @P5 STG.E.U16 desc[UR36][R4.64+0x152], R109 ;  /* 0x0001526d04005986 */ /* 0x000fe2000c101524 */
[C---:B------:R-:W-:Y:S02]  /*9320*/  ISETP.GT.AND P4, PT, R0.reuse, RZ, P1 ;  /* 0x000000ff0000720c */ /* 0x040fe40000f84270 */
[----:B------:R-:W-:Y:S02]  /*9330*/  F2FP.F16.F32.PACK_AB R110, RZ, R110 ;  /* 0x0000006eff6e723e */ /* 0x000fe400000000ff */
[----:B------:R-:W-:Y:S02]  /*9340*/  ISETP.GT.AND P5, PT, R0, RZ, P0 ;  /* 0x000000ff0000720c */ /* 0x000fe400007a4270 */
[----:B------:R-:W-:Y:S01]  /*9350*/  F2FP.F16.F32.PACK_AB R111, RZ, R111 ;  /* 0x0000006fff6f723e */ /* 0x000fe200000000ff */
[----:B------:R-:W-:Y:S01]  /*9360*/  @P2 STG.E.U16 desc[UR36][R6.64+0x150], R110 ;  /* 0x0001506e06002986 */ /* 0x000fe2000c101524 */
[----:B------:R-:W-:-:S02]  /*9370*/  F2FP.F16.F32.PACK_AB R112, RZ, R112 ;  /* 0x00000070ff70723e */ /* 0x000fc400000000ff */
[C---:B------:R-:W-:Y:S01]  /*9380*/  ISETP.GT.AND P2, PT, R0.reuse, 0x8, P1 ;  /* 0x000000080000780c */ /* 0x040fe20000f44270 */
[----:B------:R-:W-:Y:S01]  /*9390*/  @P3 STG.E.U16 desc[UR36][R6.64+0x152], R111 ;  /* 0x0001526f06003986 */ /* 0x000fe2000c101524 */
[C---:B------:R-:W-:Y:S02]  /*93a0*/  ISETP.GT.AND P1, PT, R3.reuse, 0xb8, PT ;  /* 0x000000b80300780c */ /* 0x040fe40003f24270 */
[----:B------:R-:W-:Y:S01]  /*93b0*/  F2FP.F16.F32.PACK_AB R113, RZ, R113 ;  /* 0x00000071ff71723e */ /* 0x000fe200000000ff */
[----:B------:R-:W-:Y:S01]  /*93c0*/  @P4 STG.E.U16 desc[UR36][R4.64+0x160], R112 ;  /* 0x0001607004004986 */ /* 0x000fe2000c101524 */
[C---:B------:R-:W-:Y:S02]  /*93d0*/  ISETP.GT.AND P3, PT, R0.reuse, 0x8, P0 ;  /* 0x000000080000780c */ /* 0x040fe40000764270 */
[----:B------:R-:W-:Y:S01]  /*93e0*/  ISETP.GT.AND P0, PT, R3, 0xb9, PT ;  /* 0x000000b90300780c */ /* 0x000fe20003f04270 */
[----:B------:R-:W-:Y:S01]  /*93f0*/  @P5 STG.E.U16 desc[UR36][R4.64+0x162], R113 ;  /* 0x0001627104005986 */ /* 0x000fe2000c101524 */
[----:B------:R-:W-:-:S02]  /*9400*/  ISETP.GT.AND P4, PT, R0, RZ, P1 ;  /* 0x000000ff0000720c */ /* 0x000fc40000f84270 */
[----:B------:R-:W-:Y:S02]  /*9410*/  F2FP.F16.F32.PACK_AB R114, RZ, R114 ;  /* 0x00000072ff72723e */ /* 0x000fe400000000ff */
[C---:B------:R-:W-:Y:S02]  /*9420*/  ISETP.GT.AND P5, PT, R0.reuse, RZ, P0 ;  /* 0x000000ff0000720c */ /* 0x040fe400007a4270 */
[----:B------:R-:W-:Y:S01]  /*9430*/  F2FP.F16.F32.PACK_AB R115, RZ, R115 ;  /* 0x00000073ff73723e */ /* 0x000fe200000000ff */
[----:B------:R-:W-:Y:S01]  /*9440*/  @P2 STG.E.U16 desc[UR36][R6.64+0x160], R114 ;  /* 0x0001607206002986 */ /* 0x000fe2000c101524 */
[----:B------:R-:W-:Y:S02]  /*9450*/  F2FP.F16.F32.PACK_AB R116, RZ, R116 ;  /* 0x00000074ff74723e */ /* 0x000fe400000000ff */
        /* <DEDUP_REMOVED lines=65> */
[----:B------:R-:W-:Y:S02]  /*9870*/  ISETP.GT.AND P5, PT, R0, RZ, P0 ;  /* 0x000000ff0000720c */ /* 0x000fe400007a4270 */
[----:B------:R-:W-:Y:S02]  /*9880*/  F2FP.F16.F32.PACK_AB R134, RZ, R134 ;  /* 0x00000086ff86723e */ /* 0x000fe400000000ff */
[----:B------:R-:W-:Y:S02]  /*9890*/  F2FP.F16.F32.PACK_AB R135, RZ, R135 ;  /* 0x00000087ff87723e */ /* 0x000fe400000000ff */
[----:B------:R-:W-:Y:S01]  /*98a0*/  F2FP.F16.F32.PACK_AB R136, RZ, R136 ;  /* 0x00000088ff88723e */ /* 0x000fe200000000ff */
[----:B------:R-:W-:Y:S01]  /*98b0*/  @P2 STG.E.U16 desc[UR36][R6.64+0x1b0], R134 ;  /* 0x0001b08606002986 */ /* 0x000fe2000c101524 */
[----:B------:R-:W-:-:S02]  /*98c0*/  F2FP.F16.F32.PACK_AB R137, RZ, R137 ;  /* 0x00000089ff89723e */ /* 0x000fc400000000ff */
[C---:B------:R-:W-:Y:S01]  /*98d0*/  ISETP.GT.AND P1, PT, R0.reuse, 0x8, P1 ;  /* 0x000000080000780c */ /* 0x040fe20000f24270 */
[----:B------:R-:W-:Y:S01]  /*98e0*/  @P3 STG.E.U16 desc[UR36][R6.64+0x1b2], R135 ;  /* 0x0001b28706003986 */ /* 0x000fe2000c101524 */
[C---:B------:R-:W-:Y:S02]  /*98f0*/  ISETP.GT.AND P2, PT, R0.reuse, 0x8, P0 ;  /* 0x000000080000780c */ /* 0x040fe40000744270 */
[C---:B------:R-:W-:Y:S01]  /*9900*/  ISETP.GT.AND P0, PT, R3.reuse, 0xe9, PT ;  /* 0x000000e90300780c */ /* 0x040fe20003f04270 */
[----:B------:R-:W-:Y:S01]  /*9910*/  @P4 STG.E.U16 desc[UR36][R4.64+0x1c0], R136 ;  /* 0x0001c08804004986 */ /* 0x000fe2000c101524 */
[----:B------:R-:W-:Y:S02]  /*9920*/  ISETP.GT.AND P4, PT, R3, 0xe8, PT ;  /* 0x000000e80300780c */ /* 0x000fe40003f84270 */
[----:B------:R-:W-:Y:S01]  /*9930*/  F2FP.F16.F32.PACK_AB R138, RZ, R138 ;  /* 0x0000008aff8a723e */ /* 0x000fe200000000ff */
[----:B------:R-:W-:Y:S01]  /*9940*/  @P5 STG.E.U16 desc[UR36][R4.64+0x1c2], R137 ;  /* 0x0001c28904005986 */ /* 0x000fe2000c101524 */
[----:B------:R-:W-:-:S02]  /*9950*/  ISETP.GT.AND P5, PT, R0, RZ, P4 ;  /* 0x000000ff0000720c */ /* 0x000fc400027a4270 */
[----:B------:R-:W-:Y:S01]  /*9960*/  F2FP.F16.F32.PACK_AB R139, RZ, R139 ;  /* 0x0000008bff8b723e */ /* 0x000fe200000000ff */
[----:B------:R-:W-:Y:S01]  /*9970*/  @P1 STG.E.U16 desc[UR36][R6.64+0x1c0], R138 ;  /* 0x0001c08a06001986 */ /* 0x000fe2000c101524 */
[----:B------:R-:W-:Y:S02]  /*9980*/  F2FP.F16.F32.PACK_AB R140, RZ, R140 ;  /* 0x0000008cff8c723e */ /* 0x000fe400000000ff */
[C---:B------:R-:W-:Y:S01]  /*9990*/  ISETP.GT.AND P3, PT, R0.reuse, RZ, P0 ;  /* 0x000000ff0000720c */ /* 0x040fe20000764270 */
[----:B------:R-:W-:Y:S01]  /*99a0*/  @P2 STG.E.U16 desc[UR36][R6.64+0x1c2], R139 ;  /* 0x0001c28b06002986 */ /* 0x000fe2000c101524 */
[C---:B------:R-:W-:Y:S02]  /*99b0*/  ISETP.GT.AND P4, PT, R0.reuse, 0x8, P4 ;  /* 0x000000080000780c */ /* 0x040fe40002784270 */
[----:B------:R-:W-:Y:S02]  /*99c0*/  F2FP.F16.F32.PACK_AB R141, RZ, R141 ;  /* 0x0000008dff8d723e */ /* 0x000fe400000000ff */
[----:B------:R-:W-:Y:S01]  /*99d0*/  F2FP.F16.F32.PACK_AB R142, RZ, R142 ;  /* 0x0000008eff8e723e */ /* 0x000fe200000000ff */
[----:B------:R-:W-:Y:S01]  /*99e0*/  @P5 STG.E.U16 desc[UR36][R4.64+0x1d0], R140 ;  /* 0x0001d08c04005986 */ /* 0x000fe2000c101524 */
[----:B------:R-:W-:-:S02]  /*99f0*/  ISETP.GT.AND P5, PT, R0, 0x8, P0 ;  /* 0x000000080000780c */ /* 0x000fc400007a4270 */
[----:B------:R-:W-:Y:S02]  /*9a00*/  F2FP.F16.F32.PACK_AB R143, RZ, R143 ;  /* 0x0000008fff8f723e */ /* 0x000fe400000000ff */
[C---:B------:R-:W-:Y:S01]  /*9a10*/  ISETP.GT.AND P0, PT, R3.reuse, 0xf1, PT ;  /* 0x000000f10300780c */ /* 0x040fe20003f04270 */
[----:B------:R-:W-:Y:S01]  /*9a20*/  @P3 STG.E.U16 desc[UR36][R4.64+0x1d2], R141 ;  /* 0x0001d28d04003986 */ /* 0x000fe2000c101524 */
[----:B------:R-:W-:Y:S02]  /*9a30*/  ISETP.GT.AND P3, PT, R3, 0xf0, PT ;  /* 0x000000f00300780c */ /* 0x000fe40003f64270 */
[----:B------:R-:W-:Y:S01]  /*9a40*/  F2FP.F16.F32.PACK_AB R144, RZ, R144 ;  /* 0x00000090ff90723e */ /* 0x000fe200000000ff */
[----:B------:R-:W-:Y:S01]  /*9a50*/  @P4 STG.E.U16 desc[UR36][R6.64+0x1d0], R142 ;  /* 0x0001d08e06004986 */ /* 0x000fe2000c101524 */
[C---:B------:R-:W-:Y:S02]  /*9a60*/  ISETP.GT.AND P4, PT, R0.reuse, RZ, P3 ;  /* 0x000000ff0000720c */ /* 0x040fe40001f84270 */
[----:B------:R-:W-:Y:S01]  /*9a70*/  F2FP.F16.F32.PACK_AB R145, RZ, R145 ;  /* 0x00000091ff91723e */ /* 0x000fe200000000ff */
[----:B------:R-:W-:Y:S01]  /*9a80*/  @P5 STG.E.U16 desc[UR36][R6.64+0x1d2], R143 ;  /* 0x0001d28f06005986 */ /* 0x000fe2000c101524 */
[----:B------:R-:W-:-:S02]  /*9a90*/  ISETP.GT.AND P5, PT, R0, RZ, P0 ;  /* 0x000000ff0000720c */ /* 0x000fc400007a4270 */
[C---:B------:R-:W-:Y:S02]  /*9aa0*/  ISETP.GT.AND P2, PT, R3.reuse, 0xf8, PT ;  /* 0x000000f80300780c */ /* 0x040fe40003f44270 */
[----:B------:R-:W-:Y:S02]  /*9ab0*/  ISETP.GT.AND P1, PT, R3, 0xf9, PT ;  /* 0x000000f90300780c */ /* 0x000fe40003f24270 */
[C---:B------:R-:W-:Y:S02]  /*9ac0*/  ISETP.GT.AND P3, PT, R0.reuse, 0x8, P3 ;  /* 0x000000080000780c */ /* 0x040fe40001f64270 */
[C---:B------:R-:W-:Y:S01]  /*9ad0*/  ISETP.GT.AND P0, PT, R0.reuse, 0x8, P0 ;  /* 0x000000080000780c */ /* 0x040fe20000704270 */
[----:B------:R-:W-:Y:S01]  /*9ae0*/  @P4 STG.E.U16 desc[UR36][R4.64+0x1e0], R144 ;  /* 0x0001e09004004986 */ /* 0x000fe2000c101524 */
[C---:B------:R-:W-:Y:S02]  /*9af0*/  ISETP.GT.AND P4, PT, R0.reuse, RZ, P1 ;  /* 0x000000ff0000720c */ /* 0x040fe40000f84270 */
[----:B------:R-:W-:Y:S01]  /*9b00*/  F2FP.F16.F32.PACK_AB R146, RZ, R146 ;  /* 0x00000092ff92723e */ /* 0x000fe200000000ff */
[----:B------:R-:W-:Y:S01]  /*9b10*/  @P5 STG.E.U16 desc[UR36][R4.64+0x1e2], R145 ;  /* 0x0001e29104005986 */ /* 0x000fe2000c101524 */
[----:B------:R-:W-:-:S02]  /*9b20*/  ISETP.GT.AND P5, PT, R0, RZ, P2 ;  /* 0x000000ff0000720c */ /* 0x000fc400017a4270 */
[C---:B------:R-:W-:Y:S02]  /*9b30*/  ISETP.GT.AND P2, PT, R0.reuse, 0x8, P2 ;  /* 0x000000080000780c */ /* 0x040fe40001744270 */
[----:B------:R-:W-:Y:S01]  /*9b40*/  F2FP.F16.F32.PACK_AB R147, RZ, R147 ;  /* 0x00000093ff93723e */ /* 0x000fe200000000ff */
[----:B------:R-:W-:Y:S01]  /*9b50*/  @P3 STG.E.U16 desc[UR36][R6.64+0x1e0], R146 ;  /* 0x0001e09206003986 */ /* 0x000fe2000c101524 */
[----:B------:R-:W-:Y:S02]  /*9b60*/  ISETP.GT.AND P1, PT, R0, 0x8, P1 ;  /* 0x000000080000780c */ /* 0x000fe40000f24270 */
[----:B------:R-:W-:Y:S01]  /*9b70*/  F2FP.F16.F32.PACK_AB R148, RZ, R148 ;  /* 0x00000094ff94723e */ /* 0x000fe200000000ff */
[----:B------:R-:W-:Y:S01]  /*9b80*/  @P0 STG.E.U16 desc[UR36][R6.64+0x1e2], R147 ;  /* 0x0001e29306000986 */ /* 0x000fe2000c101524 */
[----:B------:R-:W-:Y:S02]  /*9b90*/  F2FP.F16.F32.PACK_AB R149, RZ, R149 ;  /* 0x00000095ff95723e */ /* 0x000fe400000000ff */
[----:B------:R-:W-:Y:S01]  /*9ba0*/  F2FP.F16.F32.PACK_AB R150, RZ, R150 ;  /* 0x00000096ff96723e */ /* 0x000fe200000000ff */
[----:B------:R-:W-:Y:S01]  /*9bb0*/  @P5 STG.E.U16 desc[UR36][R4.64+0x1f0], R148 ;  /* 0x0001f09404005986 */ /* 0x000fe2000c101524 */
[----:B------:R-:W-:-:S03]  /*9bc0*/  F2FP.F16.F32.PACK_AB R151, RZ, R151 ;  /* 0x00000097ff97723e */ /* 0x000fc600000000ff */
[----:B------:R0:W-:Y:S02]  /*9bd0*/  @P4 STG.E.U16 desc[UR36][R4.64+0x1f2], R149 ;  /* 0x0001f29504004986 */ /* 0x0001e4000c101524 */
[----:B0-----:R-:W-:Y:S02]  /*9be0*/  @P2 IMAD.MOV.U32 R4, RZ, RZ, R6 ;  /* 0x000000ffff042224 */ /* 0x001fe400078e0006 */
[----:B------:R-:W-:-:S05]  /*9bf0*/  @P2 IMAD.MOV.U32 R5, RZ, RZ, R7 ;  /* 0x000000ffff052224 */ /* 0x000fca00078e0007 */
[----:B------:R0:W-:Y:S04]  /*9c00*/  @P2 STG.E.U16 desc[UR36][R4.64+0x1f0], R150 ;  /* 0x0001f09604002986 */ /* 0x0001e8000c101524 */
[----:B------:R0:W-:Y:S02]  /*9c10*/  @P1 STG.E.U16 desc[UR36][R6.64+0x1f2], R151 ;  /* 0x0001f29706001986 */ /* 0x0001e4000c101524 */
.L_x_286:
[----:B------:R-:W-:Y:S05]  /*9c20*/  BSYNC B0 ;  /* 0x0000000000007941 */ /* 0x000fea0003800000 */
.L_x_32:
[----:B------:R-:W-:Y:S01]  /*9c30*/  ULDC UR4, c[0x0][0xc] ;  /* 0x0000030000047ab9 */ /* 0x000fe20000000800 */
[----:B------:R-:W-:Y:S01]  /*9c40*/  ULDC UR5, c[0x0][0x10] ;  /* 0x0000040000057ab9 */ /* 0x000fe20000000800 */
[----:B0-----:R-:W0:Y:S01]  /*9c50*/  LDC R3, c[0x0][0x14] ;  /* 0x00000500ff037b82 */ /* 0x001e220000000800 */
[----:B------:R-:W-:Y:S01]  /*9c60*/  UIMAD.WIDE.U32 UR4, UR4, UR5, URZ ;  /* 0x00000005040472a5 */ /* 0x000fe2000f8e003f */
[----:B------:R-:W-:Y:S01]  /*9c70*/  PRMT R0, RZ, 0x7610, R0 ;  /* 0x00007610ff007816 */ /* 0x000fe20000000000 */
[----:B------:R-:W-:Y:S02]  /*9c80*/  IMAD.MOV.U32 R153, RZ, RZ, -0x1 ;  /* 0xffffffffff997424 */ /* 0x000fe400078e00ff */
[----:B------:R-:W-:Y:S02]  /*9c90*/  IMAD.MOV.U32 R23, RZ, RZ, -0x1 ;  /* 0xffffffffff177424 */ /* 0x000fe400078e00ff */
[----:B0-----:R-:W-:-:S04]  /*9ca0*/  IMAD.WIDE.U32 R16, R3, UR4, R16 ;  /* 0x0000000403107c25 */ /* 0x001fc8000f8e0010 */
[----:B------:R-:W-:Y:S01]  /*9cb0*/  IMAD R3, R3, UR5, RZ ;  /* 0x0000000503037c24 */ /* 0x000fe2000f8e02ff */
[----:B------:R-:W-:Y:S02]  /*9cc0*/  ULDC.64 UR4, c[0x0][0x650] ;  /* 0x0001940000047ab9 */ /* 0x000fe40000000a00 */
[----:B------:R-:W-:Y:S01]  /*9cd0*/  ISETP.GE.U32.AND P0, PT, R16, UR4, PT ;  /* 0x0000000410007c0c */ /* 0x000fe2000bf06070 */
[----:B------:R-:W-:-:S05]  /*9ce0*/  IMAD.IADD R17, R17, 0x1, R3 ;  /* 0x0000000111117824 */ /* 0x000fca00078e0203 */
[----:B------:R-:W-:-:S13]  /*9cf0*/  ISETP.GE.U32.AND.EX P0, PT, R17, UR5, PT, P0 ;  /* 0x0000000511007c0c */ /* 0x000fda000bf06100 */
[----:B------:R-:W-:Y:S05]  /*9d00*/  @P0 BRA `(.L_x_287) ;  /* 0x0000000400640947 */ /* 0x000fea0003800000 */
[----:B------:R-:W0:Y:S01]  /*9d10*/  S2R R12, SR_CTAID.X ;  /* 0x00000000000c7919 */ /* 0x000e220000002500 */
[----:B------:R-:W0:Y:S01]  /*9d20*/  LDC.64 R10, c[0x0][0x628] ;  /* 0x00018a00ff0a7b82 */ /* 0x000e220000000a00 */
[----:B------:R-:W-:Y:S01]  /*9d30*/  ULDC UR4, c[0x0][0x150] ;  /* 0x0000540000047ab9 */ /* 0x000fe20000000800 */
[----:B-1234-:R-:W-:Y:S01]  /*9d40*/  IMAD.MOV.U32 R8, RZ, RZ, R16 ;  /* 0x000000ffff087224 */ /* 0x01efe200078e0010 */
[----:B-----5:R-:W1:Y:S01]  /*9d50*/  S2R R24, SR_CTAID.Y ;  /* 0x0000000000187919 */ /* 0x020e620000002600 */
[----:B------:R-:W-:-:S04]  /*9d60*/  IMAD.MOV.U32 R9, RZ, RZ, R17 ;  /* 0x000000ffff097224 */ /* 0x000fc800078e0011 */
[----:B------:R-:W2:Y:S08]  /*9d70*/  LDC R21, c[0x0][0x144] ;  /* 0x00005100ff157b82 */ /* 0x000eb00000000800 */
[----:B------:R-:W3:Y:S08]  /*9d80*/  LDC R0, c[0x0][0x630] ;  /* 0x00018c00ff007b82 */ /* 0x000ef00000000800 */
[----:B------:R-:W4:Y:S01]  /*9d90*/  LDC.64 R14, c[0x0][0x620] ;  /* 0x00018800ff0e7b82 */ /* 0x000f220000000a00 */
[----:B0-----:R-:W-:-:S04]  /*9da0*/  ISETP.NE.U32.AND P0, PT, R10, RZ, PT ;  /* 0x000000ff0a00720c */ /* 0x001fc80003f05070 */
[----:B------:R-:W-:Y:S02]  /*9db0*/  ISETP.NE.AND.EX P0, PT, R11, RZ, PT, P0 ;  /* 0x000000ff0b00720c */ /* 0x000fe40003f05300 */
[----:B------:R-:W-:-:S05]  /*9dc0*/  I2FP.F32.U32 R3, R12 ;  /* 0x0000000c00037245 */ /* 0x000fca0000201000 */
[----:B------:R-:W-:-:S04]  /*9dd0*/  FMUL R3, R3, UR4 ;  /* 0x0000000403037c20 */ /* 0x000fc80008400000 */
[----:B------:R0:W0:Y:S02]  /*9de0*/  F2I.U32.TRUNC.NTZ R20, R3 ;  /* 0x0000000300147305 */ /* 0x000024000020f000 */
[----:B-123--:R-:W-:Y:S05]  /*9df0*/  @!P0 BRA `(.L_x_288) ;  /* 0x0000000000288947 */ /* 0x00efea0003800000 */
[----:B0-----:R-:W0:Y:S02]  /*9e00*/  LDC R3, c[0x0][0x634] ;  /* 0x00018d00ff037b82 */ /* 0x001e240000000800 */
        /* <DEDUP_REMOVED lines=9> */
.L_x_288:
[----:B------:R-:W1:Y:S01]  /*9ea0*/  LDC.64 R28, c[0x0][0x640] ;  /* 0x00019000ff1c7b82 */ /* 0x000e620000000a00 */
[-CC-:B------:R-:W-:Y:S01]  /*9eb0*/  SHF.R.U64 R23, R8, R0.reuse, R9.reuse ;  /* 0x0000000008177219 */ /* 0x180fe20000001209 */
[----:B0-----:R-:W-:Y:S01]  /*9ec0*/  IMAD.MOV R20, RZ, RZ, -R20 ;  /* 0x000000ffff147224 */ /* 0x001fe200078e0a14 */
[----:B------:R-:W-:Y:S01]  /*9ed0*/  SHF.R.U32.HI R0, RZ, R0, R9 ;  /* 0x00000000ff007219 */ /* 0x000fe20000011609 */
[----:B------:R-:W-:Y:S01]  /*9ee0*/  ULDC UR4, c[0x0][0x154] ;  /* 0x0000550000047ab9 */ /* 0x000fe20000000800 */
[----:B------:R-:W-:Y:S01]  /*9ef0*/  IADD3 R3, P0, RZ, -R23, RZ ;  /* 0x80000017ff037210 */ /* 0x000fe20007f1e0ff */
[----:B------:R-:W-:Y:S02]  /*9f00*/  IMAD R21, R21, R20, R12 ;  /* 0x0000001415157224 */ /* 0x000fe400078e020c */
[----:B------:R-:W0:Y:S01]  /*9f10*/  LDC R6, c[0x0][0x618] ;  /* 0x00018600ff067b82 */ /* 0x000e220000000800 */
[----:B------:R-:W-:Y:S02]  /*9f20*/  IMAD.MOV.U32 R7, RZ, RZ, 0x1 ;  /* 0x00000001ff077424 */ /* 0x000fe400078e00ff */
[----:B------:R-:W-:-:S04]  /*9f30*/  IMAD.X R5, RZ, RZ, ~R0, P0 ;  /* 0x000000ffff057224 */ /* 0x000fc800000e0e00 */
[-C--:B----4-:R-:W-:Y:S01]  /*9f40*/  IMAD R0, R5, R14.reuse, RZ ;  /* 0x0000000e05007224 */ /* 0x090fe200078e02ff */
[----:B------:R-:W2:Y:S01]  /*9f50*/  LDC R8, c[0x0][0x608] ;  /* 0x00018200ff087b82 */ /* 0x000ea20000000800 */
[----:B------:R-:W-:-:S04]  /*9f60*/  IMAD.WIDE.U32 R4, R3, R14, R16 ;  /* 0x0000000e03047225 */ /* 0x000fc800078e0010 */
[----:B------:R-:W-:Y:S01]  /*9f70*/  IMAD R3, R3, R15, R0 ;  /* 0x0000000f03037224 */ /* 0x000fe200078e0200 */
[----:B------:R-:W-:Y:S02]  /*9f80*/  I2FP.F32.U32 R0, R24 ;  /* 0x0000001800007245 */ /* 0x000fe40000201000 */
[----:B------:R-:W3:Y:S01]  /*9f90*/  LDC R26, c[0x0][0x658] ;  /* 0x00019600ff1a7b82 */ /* 0x000ee20000000800 */
[----:B------:R-:W-:Y:S01]  /*9fa0*/  IMAD.IADD R3, R5, 0x1, R3 ;  /* 0x0000000105037824 */ /* 0x000fe200078e0203 */
[----:B-1----:R-:W-:Y:S01]  /*9fb0*/  ISETP.NE.U32.AND P0, PT, R28, RZ, PT ;  /* 0x000000ff1c00720c */ /* 0x002fe20003f05070 */
[----:B------:R-:W-:Y:S01]  /*9fc0*/  FMUL R0, R0, UR4 ;  /* 0x0000000400007c20 */ /* 0x000fe20008400000 */
[----:B------:R-:W-:Y:S02]  /*9fd0*/  IMAD.MOV.U32 R5, RZ, RZ, -0x1 ;  /* 0xffffffffff057424 */ /* 0x000fe400078e00ff */
[----:B------:R-:W-:Y:S01]  /*9fe0*/  ISETP.NE.AND.EX P0, PT, R29, RZ, PT, P0 ;  /* 0x000000ff1d00720c */ /* 0x000fe20003f05300 */
[----:B------:R1:W4:Y:S01]  /*9ff0*/  F2I.U32.TRUNC.NTZ R13, R0 ;  /* 0x00000000000d7305 */ /* 0x000322000020f000 */
[----:B------:R-:W1:Y:S01]  /*a000*/  LDC R15, c[0x0][0x148] ;  /* 0x00005200ff0f7b82 */ /* 0x000e620000000800 */
[----:B0-----:R-:W-:-:S02]  /*a010*/  SHF.R.U64 R12, R4, R6, R3 ;  /* 0x00000006040c7219 */ /* 0x001fc40000001203 */
[----:B------:R-:W-:-:S05]  /*a020*/  SHF.R.U32.HI R3, RZ, R6, R3 ;  /* 0x00000006ff037219 */ /* 0x000fca0000011603 */
[----:B------:R-:W0:Y:S01]  /*a030*/  LDC R20, c[0x0][0x600] ;  /* 0x00018000ff147b82 */ /* 0x000e220000000800 */
[-CC-:B--2---:R-:W-:Y:S02]  /*a040*/  SHF.R.U64 R10, R12, R8.reuse, R3.reuse ;  /* 0x000000080c0a7219 */ /* 0x184fe40000001203 */
[----:B------:R-:W-:-:S05]  /*a050*/  SHF.R.U32.HI R3, RZ, R8, R3 ;  /* 0x00000008ff037219 */ /* 0x000fca0000011603 */
[----:B------:R-:W2:Y:S01]  /*a060*/  LDC R27, c[0x0][0x648] ;  /* 0x00019200ff1b7b82 */ /* 0x000ea20000000800 */
[-C--:B---3--:R-:W-:Y:S02]  /*a070*/  SHF.L.U32 R4, R5, R26.reuse, RZ ;  /* 0x0000001a05047219 */ /* 0x088fe400000006ff */
[--C-:B------:R-:W-:Y:S02]  /*a080*/  SHF.R.U64 R14, R10, R26, R3.reuse ;  /* 0x0000001a0a0e7219 */ /* 0x100fe40000001203 */
[----:B------:R-:W-:Y:S02]  /*a090*/  LOP3.LUT R25, RZ, R4, RZ, 0x33, !PT ;  /* 0x00000004ff197212 */ /* 0x000fe400078e33ff */
[-C--:B------:R-:W-:Y:S01]  /*a0a0*/  SHF.R.U32.HI R5, RZ, R26.reuse, R3 ;  /* 0x0000001aff057219 */ /* 0x080fe20000011603 */
[----:B------:R-:W3:Y:S01]  /*a0b0*/  LDC R30, c[0x0][0x638] ;  /* 0x00018e00ff1e7b82 */ /* 0x000ee20000000800 */
[----:B------:R-:W-:Y:S01]  /*a0c0*/  SHF.L.U32 R154, R7, R26, RZ ;  /* 0x0000001a079a7219 */ /* 0x000fe200000006ff */
[----:B------:R-:W-:-:S06]  /*a0d0*/  IMAD.MOV.U32 R4, RZ, RZ, R14 ;  /* 0x000000ffff047224 */ /* 0x000fcc00078e000e */
[----:B------:R-:W0:Y:S01]  /*a0e0*/  LDC R31, c[0x0][0x610] ;  /* 0x00018400ff1f7b82 */ /* 0x000e220000000800 */
[----:B----4-:R-:W-:Y:S05]  /*a0f0*/  @!P0 BRA `(.L_x_289) ;  /* 0x0000000000288947 */ /* 0x010fea0003800000 */
        /* <DEDUP_REMOVED lines=10> */
.L_x_289:
[----:B------:R-:W-:Y:S01]  /*a1a0*/  ISETP.NE.AND P0, PT, R2, 0x1, PT ;  /* 0x000000010200780c */ /* 0x000fe20003f05270 */
[----:B0-----:R-:W-:Y:S01]  /*a1b0*/  VIADD R7, R20, 0xffffffff ;  /* 0xffffffff14077836 */ /* 0x001fe20000000000 */
[----:B-12---:R-:W-:Y:S01]  /*a1c0*/  SHF.R.U64 R0, R4, R27, R5 ;  /* 0x0000001b04007219 */ /* 0x006fe20000001205 */
[----:B------:R-:W-:Y:S01]  /*a1d0*/  IMAD.MOV R13, RZ, RZ, -R13 ;  /* 0x000000ffff0d7224 */ /* 0x000fe200078e0a0d */
[----:B------:R-:W-:Y:S01]  /*a1e0*/  LOP3.LUT R5, R10, R25, RZ, 0xc0, !PT ;  /* 0x000000190a057212 */ /* 0x000fe200078ec0ff */
[----:B------:R-:W-:Y:S02]  /*a1f0*/  IMAD.MOV.U32 R4, RZ, RZ, 0x1 ;  /* 0x00000001ff047424 */ /* 0x000fe400078e00ff */
[----:B------:R-:W-:Y:S02]  /*a200*/  IMAD.MOV R3, RZ, RZ, -R0 ;  /* 0x000000ffff037224 */ /* 0x000fe400078e0a00 */
[----:B------:R-:W-:Y:S01]  /*a210*/  IMAD R154, R154, R0, R5 ;  /* 0x000000009a9a7224 */ /* 0x000fe200078e0205 */
[----:B------:R-:W-:Y:S01]  /*a220*/  LOP3.LUT R5, R12, R7, RZ, 0xc0, !PT ;  /* 0x000000070c057212 */ /* 0x000fe200078ec0ff */
[----:B---3--:R-:W-:-:S02]  /*a230*/  IMAD R0, R3, R30, R14 ;  /* 0x0000001e03007224 */ /* 0x008fc400078e020e */
[----:B------:R-:W-:Y:S02]  /*a240*/  @P0 IMAD R21, R15, R13, R24 ;  /* 0x0000000d0f150224 */ /* 0x000fe400078e0218 */
[----:B------:R-:W-:Y:S01]  /*a250*/  IMAD R3, R0, R20, R5 ;  /* 0x0000001400037224 */ /* 0x000fe200078e0205 */
[----:B------:R-:W-:Y:S01]  /*a260*/  PRMT R0, R4, 0x7610, R0 ;  /* 0x0000761004007816 */ /* 0x000fe20000000000 */
[----:B------:R-:W-:-:S05]  /*a270*/  IMAD R154, R154, R31, R21 ;  /* 0x0000001f9a9a7224 */ /* 0x000fca00078e0215 */
[----:B------:R-:W-:Y:S02]  /*a280*/  SEL R153, R3, R154, !P0 ;  /* 0x0000009a03997207 */ /* 0x000fe40004000000 */
[----:B------:R-:W-:-:S07]  /*a290*/  SEL R154, R154, R3, !P0 ;  /* 0x000000039a9a7207 */ /* 0x000fce0004000000 */
.L_x_287:
[----:B------:R-:W-:-:S13]  /*a2a0*/  LOP3.LUT P0, RZ, R0, 0xff, RZ, 0xc0, !PT ;  /* 0x000000ff00ff7812 */ /* 0x000fda000780c0ff */
[----:B------:R-:W-:Y:S05]  /*a2b0*/  @P0 BRA `(.L_x_290) ;  /* 0xffffff6c00d00947 */ /* 0x000fea000383ffff */
[----:B------:R-:W-:Y:S05]  /*a2c0*/  EXIT ;  /* 0x000000000000794d */ /* 0x000fea0003800000 */
.L_x_7:
[----:B0-----:R-:W-:Y:S01]  /*a2d0*/  ULDC.64 UR4, c[0x0][0x650] ;  /* 0x0001940000047ab9 */ /* 0x001fe20000000a00 */
        /* <DEDUP_REMOVED lines=25> */
.L_x_292:
[----:B------:R-:W0:Y:S01]  /*a470*/  LDC.64 R28, c[0x0][0x640] ;  /* 0x00019000ff1c7b82 */ /* 0x000e220000000a00 */
[-CC-:B------:R-:W-:Y:S01]  /*a480*/  SHF.R.U64 R22, R12, R6.reuse, R13.reuse ;  /* 0x000000060c167219 */ /* 0x180fe2000000120d */
[----:B------:R-:W-:Y:S01]  /*a490*/  IMAD.MOV.U32 R30, RZ, RZ, 0x1 ;  /* 0x00000001ff1e7424 */ /* 0x000fe200078e00ff */
[----:B------:R-:W-:Y:S02]  /*a4a0*/  SHF.R.U32.HI R6, RZ, R6, R13 ;  /* 0x00000006ff067219 */ /* 0x000fe4000001160d */
        /* <DEDUP_REMOVED lines=8> */
[----:B------:R-:W-:Y:S01]  /*a530*/  IMAD.IADD R9, R9, 0x1, R11 ;  /* 0x0000000109097824 */ /* 0x000fe200078e020b */
[----:B0-----:R-:W-:-:S04]  /*a540*/  ISETP.NE.U32.AND P0, PT, R28, RZ, PT ;  /* 0x000000ff1c00720c */ /* 0x001fc80003f05070 */
[----:B------:R-:W-:Y:S02]  /*a550*/  ISETP.NE.AND.EX P0, PT, R29, RZ, PT, P0 ;  /* 0x000000ff1d00720c */ /* 0x000fe40003f05300 */
[----:B------:R-:W0:Y:S01]  /*a560*/  LDC R20, c[0x0][0x600] ;  /* 0x00018000ff147b82 */ /* 0x000e220000000800 */
[-CC-:B-1----:R-:W-:Y:S01]  /*a570*/  SHF.R.U64 R14, R8, R10.reuse, R9.reuse ;  /* 0x0000000a080e7219 */ /* 0x182fe20000001209 */
[----:B------:R-:W-:Y:S01]  /*a580*/  IMAD.MOV.U32 R8, RZ, RZ, -0x1 ;  /* 0xffffffffff087424 */ /* 0x000fe200078e00ff */
[----:B------:R-:W-:-:S05]  /*a590*/  SHF.R.U32.HI R9, RZ, R10, R9 ;  /* 0x0000000aff097219 */ /* 0x000fca0000011609 */
[----:B------:R-:W1:Y:S01]  /*a5a0*/  LDC R26, c[0x0][0x648] ;  /* 0x00019200ff1a7b82 */ /* 0x000e620000000800 */
[-CC-:B--2---:R-:W-:Y:S02]  /*a5b0*/  SHF.R.U64 R21, R14, R12.reuse, R9.reuse ;  /* 0x0000000c0e157219 */ /* 0x184fe40000001209 */
[----:B------:R-:W-:-:S05]  /*a5c0*/  SHF.R.U32.HI R6, RZ, R12, R9 ;  /* 0x0000000cff067219 */ /* 0x000fca0000011609 */
[----:B------:R-:W2:Y:S01]  /*a5d0*/  LDC R27, c[0x0][0x638] ;  /* 0x00018e00ff1b7b82 */ /* 0x000ea20000000800 */
[-C--:B---3--:R-:W-:Y:S02]  /*a5e0*/  SHF.L.U32 R8, R8, R25.reuse, RZ ;  /* 0x0000001908087219 */ /* 0x088fe400000006ff */
[-CC-:B------:R-:W-:Y:S02]  /*a5f0*/  SHF.R.U64 R23, R21, R25.reuse, R6.reuse ;  /* 0x0000001915177219 */ /* 0x180fe40000001206 */
[----:B------:R-:W-:Y:S02]  /*a600*/  LOP3.LUT R32, RZ, R8, RZ, 0x33, !PT ;  /* 0x00000008ff207212 */ /* 0x000fe400078e33ff */
[----:B------:R-:W-:Y:S01]  /*a610*/  SHF.R.U32.HI R9, RZ, R25, R6 ;  /* 0x00000019ff097219 */ /* 0x000fe20000011606 */
[----:B------:R-:W3:Y:S01]  /*a620*/  LDC R31, c[0x0][0x610] ;  /* 0x00018400ff1f7b82 */ /* 0x000ee20000000800 */
[----:B------:R-:W-:Y:S01]  /*a630*/  IMAD.MOV.U32 R8, RZ, RZ, R23 ;  /* 0x000000ffff087224 */ /* 0x000fe200078e0017 */
[----:B------:R-:W-:Y:S06]  /*a640*/  @!P0 BRA `(.L_x_293) ;  /* 0x0000000000288947 */ /* 0x000fec0003800000 */
        /* <DEDUP_REMOVED lines=10> */
.L_x_293:
[----:B------:R-:W-:Y:S02]  /*a6f0*/  ISETP.NE.AND P0, PT, R2, 0x1, PT ;  /* 0x000000010200780c */ /* 0x000fe40003f05270 */
[----:B-1----:R-:W-:Y:S01]  /*a700*/  SHF.R.U64 R6, R8, R26, R9 ;  /* 0x0000001a08067219 */ /* 0x002fe20000001209 */
[----:B0-----:R-:W-:Y:S01]  /*a710*/  VIADD R9, R20, 0xffffffff ;  /* 0xffffffff14097836 */ /* 0x001fe20000000000 */
[----:B------:R-:W-:Y:S02]  /*a720*/  SHF.L.U32 R30, R30, R25, RZ ;  /* 0x000000191e1e7219 */ /* 0x000fe400000006ff */
[----:B------:R-:W-:Y:S01]  /*a730*/  LOP3.LUT R5, R21, R32, RZ, 0xc0, !PT ;  /* 0x0000002015057212 */ /* 0x000fe200078ec0ff */
[----:B------:R-:W-:-:S04]  /*a740*/  IMAD.MOV R8, RZ, RZ, -R6 ;  /* 0x000000ffff087224 */ /* 0x000fc800078e0a06 */
[----:B------:R-:W-:Y:S01]  /*a750*/  IMAD R6, R30, R6, R5 ;  /* 0x000000061e067224 */ /* 0x000fe200078e0205 */
[----:B------:R-:W-:Y:S01]  /*a760*/  LOP3.LUT R5, R14, R9, RZ, 0xc0, !PT ;  /* 0x000000090e057212 */ /* 0x000fe200078ec0ff */
[----:B------:R-:W-:Y:S02]  /*a770*/  @P0 IMAD R3, R7, R24, R4 ;  /* 0x0000001807030224 */ /* 0x000fe400078e0204 */
[----:B--2---:R-:W-:Y:S02]  /*a780*/  IMAD R4, R8, R27, R23 ;  /* 0x0000001b08047224 */ /* 0x004fe400078e0217 */
[----:B---3--:R-:W-:Y:S02]  /*a790*/  IMAD R3, R6, R31, R3 ;  /* 0x0000001f06037224 */ /* 0x008fe400078e0203 */
[----:B------:R-:W-:Y:S02]  /*a7a0*/  IMAD R4, R4, R20, R5 ;  /* 0x0000001404047224 */ /* 0x000fe400078e0205 */
[----:B------:R-:W-:-:S02]  /*a7b0*/  IMAD.MOV.U32 R8, RZ, RZ, 0x1 ;  /* 0x00000001ff087424 */ /* 0x000fc400078e00ff */
[----:B------:R-:W-:Y:S01]  /*a7c0*/  IMAD.MOV.U32 R6, RZ, RZ, R22 ;  /* 0x000000ffff067224 */ /* 0x000fe200078e0016 */
[----:B------:R-:W-:Y:S02]  /*a7d0*/  SEL R20, R4, R3, !P0 ;  /* 0x0000000304147207 */ /* 0x000fe40004000000 */
[----:B------:R-:W-:-:S07]  /*a7e0*/  SEL R21, R3, R4, !P0 ;  /* 0x0000000403157207 */ /* 0x000fce0004000000 */
.L_x_291:
[----:B------:R-:W-:-:S08]  /*a7f0*/  NOP ;  /* 0x0000000000007918 */ /* 0x000fd00000000000 */
[----:B------:R-:W0:-:S00]  /*a800*/  USETMAXREG.DEALLOC.CTAPOOL 0x28 ;  /* 0x00000028000079c8 */ /* 0x000e0000080e0500 */
[----:B0-----:R-:W-:-:S13]  /*a810*/  ISETP.NE.AND P0, PT, R0, RZ, PT ;  /* 0x000000ff0000720c */ /* 0x001fda0003f05270 */
[----:B------:R-:W-:Y:S05]  /*a820*/  @P0 EXIT ;  /* 0x000000000000094d */ /* 0x000fea0003800000 */
[----:B------:R-:W-:Y:S01]  /*a830*/  LOP3.LUT P0, RZ, R8, 0xff, RZ, 0xc0, !PT ;  /* 0x000000ff08ff7812 */ /* 0x000fe2000780c0ff */
[----:B------:R-:W-:Y:S02]  /*a840*/  IMAD.MOV.U32 R0, RZ, RZ, 0x1 ;  /* 0x00000001ff007424 */ /* 0x000fe400078e00ff */
[----:B------:R-:W-:-:S10]  /*a850*/  IMAD.MOV.U32 R3, RZ, RZ, RZ ;  /* 0x000000ffff037224 */ /* 0x000fd400078e00ff */
[----:B------:R-:W-:Y:S05]  /*a860*/  @!P0 BRA `(.L_x_294) ;  /* 0x0000000c00448947 */ /* 0x000fea0003800000 */
[----:B------:R-:W0:Y:S01]  /*a870*/  LDC R0, c[0x0][0x28c] ;  /* 0x0000a300ff007b82 */ /* 0x000e220000000800 */
[----:B------:R-:W1:Y:S01]  /*a880*/  S2R R9, SR_CgaCtaId ;  /* 0x0000000000097919 */ /* 0x000e620000008800 */
[----:B------:R-:W-:Y:S01]  /*a890*/  ULDC UR5, c[0x0][0x600] ;  /* 0x0001800000057ab9 */ /* 0x000fe20000000800 */
[----:B------:R-:W-:Y:S01]  /*a8a0*/  ULDC UR4, c[0x0][0xc] ;  /* 0x0000030000047ab9 */ /* 0x000fe20000000800 */
[----:B------:R-:W-:Y:S01]  /*a8b0*/  UIADD3 UR16, UR5, -0x1, URZ ;  /* 0xffffffff05107890 */ /* 0x000fe2000fffe03f */
[----:B------:R-:W-:Y:S01]  /*a8c0*/  BSSY B0, `(.L_x_294) ;  /* 0x00000cb000007945 */ /* 0x000fe20003800000 */
[----:B------:R-:W-:Y:S01]  /*a8d0*/  ULDC UR6, c[0x0][0x658] ;  /* 0x0001960000067ab9 */ /* 0x000fe20000000800 */
[----:B------:R-:W-:Y:S01]  /*a8e0*/  ULDC UR5, c[0x0][0x10] ;  /* 0x0000040000057ab9 */ /* 0x000fe20000000800 */
[----:B------:R-:W-:Y:S01]  /*a8f0*/  UMOV UR7, 0xffffffff ;  /* 0xffffffff00077882 */ /* 0x000fe20000000000 */
[----:B------:R-:W-:Y:S01]  /*a900*/  UMOV UR8, 0x1 ;  /* 0x0000000100087882 */ /* 0x000fe20000000000 */
[----:B------:R-:W-:Y:S01]  /*a910*/  UIMAD.WIDE.U32 UR4, UR4, UR5, URZ ;  /* 0x00000005040472a5 */ /* 0x000fe2000f8e003f */
[----:B------:R-:W-:Y:S01]  /*a920*/  IMAD.MOV.U32 R10, RZ, RZ, 0x1 ;  /* 0x00000001ff0a7424 */ /* 0x000fe200078e00ff */
[----:B------:R-:W-:Y:S01]  /*a930*/  USHF.L.U32 UR7, UR7, UR6, URZ ;  /* 0x0000000607077299 */ /* 0x000fe2000800063f */
[----:B------:R-:W-:Y:S01]  /*a940*/  LOP3.LUT R13, R19, 0x2, RZ, 0xfc, !PT ;  /* 0x00000002130d7812 */ /* 0x000fe200078efcff */
[----:B------:R-:W-:-:S02]  /*a950*/  USHF.L.U32 UR18, UR8, UR6, URZ ;  /* 0x0000000608127299 */ /* 0x000fc4000800063f */
[----:B------:R-:W-:Y:S01]  /*a960*/  ULOP3.LUT UR17, URZ, UR7, URZ, 0x33, !UPT ;  /* 0x000000073f117292 */ /* 0x000fe2000f8e333f */
[----:B------:R-:W-:Y:S01]  /*a970*/  ULDC UR6, c[0x0][0x14] ;  /* 0x0000050000067ab9 */ /* 0x000fe20000000800 */
[----:B------:R-:W-:Y:S01]  /*a980*/  ULDC.64 UR22, c[0x0][0x198] ;  /* 0x0000660000167ab9 */ /* 0x000fe20000000a00 */
[----:B------:R-:W-:Y:S02]  /*a990*/  UIMAD.WIDE.U32 UR20, UR4, UR6, URZ ;  /* 0x00000006041472a5 */ /* 0x000fe4000f8e003f */
[----:B------:R-:W-:Y:S01]  /*a9a0*/  UIMAD UR13, UR5, UR6, URZ ;  /* 0x00000006050d72a4 */ /* 0x000fe2000f8e023f */
[----:B0-----:R-:W-:-:S03]  /*a9b0*/  VIADD R0, R0, 0x3f ;  /* 0x0000003f00007836 */ /* 0x001fc60000000000 */
[----:B------:R-:W-:Y:S02]  /*a9c0*/  UIADD3 UR13, UR21, UR13, URZ ;  /* 0x0000000d150d7290 */ /* 0x000fe4000fffe03f */
[----:B------:R-:W-:-:S04]  /*a9d0*/  SHF.R.S32.HI R3, RZ, 0x1f, R0 ;  /* 0x0000001fff037819 */ /* 0x000fc80000011400 */
[----:B------:R-:W-:Y:S01]  /*a9e0*/  LEA.HI R8, R3, R0, RZ, 0x6 ;  /* 0x0000000003087211 */ /* 0x000fe200078f30ff */
[----:B-1----:R-:W-:Y:S02]  /*a9f0*/  IMAD.SHL.U32 R11, R9, 0x20, RZ ;  /* 0x00000020090b7824 */ /* 0x002fe400078e00ff */
[----:B------:R-:W-:Y:S01]  /*aa00*/  IMAD.MOV.U32 R0, RZ, RZ, 0x1 ;  /* 0x00000001ff007424 */ /* 0x000fe200078e00ff */
[----:B------:R-:W-:Y:S01]  /*aa10*/  SHF.R.S32.HI R8, RZ, 0x6, R8 ;  /* 0x00000006ff087819 */ /* 0x000fe20000011408 */
[----:B------:R-:W-:Y:S01]  /*aa20*/  IMAD.MOV.U32 R3, RZ, RZ, RZ ;  /* 0x000000ffff037224 */ /* 0x000fe200078e00ff */
[----:B------:R-:W-:Y:S01]  /*aa30*/  LOP3.LUT R11, R11, 0xe0, RZ, 0xc0, !PT ;  /* 0x000000e00b0b7812 */ /* 0x000fe200078ec0ff */
[----:B------:R-:W-:Y:S02]  /*aa40*/  IMAD.SHL.U32 R9, R9, 0x800, RZ ;  /* 0x0000080009097824 */ /* 0x000fe400078e00ff */
[----:B------:R-:W-:-:S07]  /*aa50*/  VIADD R12, R8, 0x1 ;  /* 0x00000001080c7836 */ /* 0x000fce0000000000 */
.L_x_305:
[----:B------:R-:W-:-:S03]  /*aa60*/  UMOV UR4, 0xffffffff ;  /* 0xffffffff00047882 */ /* 0x000fc60000000000 */
[----:B------:R-:W-:Y:S05]  /*aa70*/  BRA.DIV UR4, `(.L_x_295) ;  /* 0x0000000e04a87947 */ /* 0x000fea000b800000 */
[----:B------:R-:W-:-:S13]  /*aa80*/  ELECT P6, URZ, PT ;  /* 0x00000000003f782f */ /* 0x000fda00038c0000 */
.L_x_316:
[----:B------:R-:W0:Y:S01]  /*aa90*/  LDC R4, c[0x0][0x28c] ;  /* 0x0000a300ff047b82 */ /* 0x000e220000000800 */
[----:B------:R-:W-:Y:S01]  /*aaa0*/  BSSY B1, `(.L_x_296) ;  /* 0x0000038000017945 */ /* 0x000fe20003800000 */
[----:B0-----:R-:W-:-:S13]  /*aab0*/  ISETP.LT.OR P6, PT, R4, 0x1, !P6 ;  /* 0x000000010400780c */ /* 0x001fda00077c1670 */
[----:B------:R-:W-:Y:S05]  /*aac0*/  @P6 BRA `(.L_x_297) ;  /* 0x0000000000d46947 */ /* 0x000fea0003800000 */
[----:B------:R-:W-:Y:S02]  /*aad0*/  IMAD.SHL.U32 R21, R21, 0x80, RZ ;  /* 0x0000008015157824 */ /* 0x000fe400078e00ff */
[----:B------:R-:W-:Y:S02]  /*aae0*/  IMAD R20, R20, 0x100, R11 ;  /* 0x0000010014147824 */ /* 0x000fe400078e020b */
[----:B------:R-:W-:Y:S02]  /*aaf0*/  IMAD.MOV.U32 R24, RZ, RZ, RZ ;  /* 0x000000ffff187224 */ /* 0x000fe400078e00ff */
[----:B------:R-:W-:Y:S02]  /*ab00*/  IMAD.MOV.U32 R4, RZ, RZ, R12 ;  /* 0x000000ffff047224 */ /* 0x000fe400078e000c */
[----:B------:R-:W-:Y:S02]  /*ab10*/  IMAD.MOV.U32 R5, RZ, RZ, R0 ;  /* 0x000000ffff057224 */ /* 0x000fe400078e0000 */
[----:B------:R-:W-:-:S07]  /*ab20*/  IMAD.MOV.U32 R7, RZ, RZ, R3 ;  /* 0x000000ffff077224 */ /* 0x000fce00078e0003 */
.L_x_300:
[----:B------:R-:W0:Y:S01]  /*ab30*/  S2R R15, SR_CgaCtaId ;  /* 0x00000000000f7919 */ /* 0x000e220000008800 */
[----:B------:R-:W-:Y:S02]  /*ab40*/  MOV R14, 0x400 ;  /* 0x00000400000e7802 */ /* 0x000fe40000000f00 */
[----:B------:R-:W-:Y:S02]  /*ab50*/  LOP3.LUT P1, RZ, R18, 0x7f, RZ, 0xc0, !PT ;  /* 0x0000007f12ff7812 */ /* 0x000fe4000782c0ff */
[----:B0-----:R-:W-:Y:S02]  /*ab60*/  LEA R22, R15, R14, 0x18 ;  /* 0x0000000e0f167211 */ /* 0x001fe400078ec0ff */
[----:B------:R-:W-:-:S09]  /*ab70*/  SHF.L.U32 R14, R5, 0x1f, RZ ;  /* 0x0000001f050e7819 */ /* 0x000fd200000006ff */
[----:B------:R-:W0:Y:S01]  /*ab80*/  @!P1 LDC R15, c[0x0][0x500] ;  /* 0x00014000ff0f9b82 */ /* 0x000e220000000800 */
[----:B------:R-:W-:-:S04]  /*ab90*/  IMAD R23, R7, 0x8, R22 ;  /* 0x0000000807177824 */ /* 0x000fc800078e0216 */
[----:B------:R-:W1:Y:S02]  /*aba0*/  SYNCS.PHASECHK.TRANS64.TRYWAIT P0, [R23+URZ+0x20], R14 ;  /* 0x0000200e170075a7 */ /* 0x000e64000800017f */
[----:B-1----:R-:W-:Y:S05]  /*abb0*/  @!P0 BRA `(.L_x_298) ;  /* 0x0000000c00788947 */ /* 0x002fea0003800000 */
.L_x_317:
[----:B-1----:R-:W-:Y:S01]  /*abc0*/  PRMT R14, R13, 0x9910, RZ ;  /* 0x000099100d0e7816 */ /* 0x002fe200000000ff */
[----:B0-----:R0:W-:Y:S03]  /*abd0*/  @!P1 SYNCS.ARRIVE.TRANS64 RZ, [R23+URZ], R15 ;  /* 0x0000000f17ff99a7 */ /* 0x0011e6000800003f */
[----:B------:R-:W-:-:S13]  /*abe0*/  ISETP.NE.AND P0, PT, R14, 0x2, PT ;  /* 0x000000020e00780c */ /* 0x000fda0003f05270 */
[----:B0-----:R-:W-:Y:S05]  /*abf0*/  @P0 BRA `(.L_x_299) ;  /* 0x0000000000040947 */ /* 0x001fea0003800000 */
[----:B------:R-:W-:Y:S01]  /*ac00*/  BPT.TRAP 0x1 ;  /* 0x000000040000795c */ /* 0x000fe20000300000 */
.L_x_299:
[----:B------:R-:W-:Y:S01]  /*ac10*/  IMAD.SHL.U32 R14, R7, 0x4000, RZ ;  /* 0x00004000070e7824 */ /* 0x000fe200078e00ff */
[----:B------:R-:W-:Y:S01]  /*ac20*/  R2UR UR9, R23 ;  /* 0x00000000170972ca */ /* 0x000fe200000e0000 */
[----:B------:R-:W-:Y:S01]  /*ac30*/  VIADD R4, R4, 0xffffffff ;  /* 0xffffffff04047836 */ /* 0x000fe20000000000 */
[----:B------:R-:W-:Y:S01]  /*ac40*/  R2UR UR11, R21 ;  /* 0x00000000150b72ca */ /* 0x000fe200000e0000 */
[----:B------:R-:W-:Y:S01]  /*ac50*/  UIADD3 UR4, UP0, UR22, 0xf0, URZ ;  /* 0x000000f016047890 */ /* 0x000fe2000ff1e03f */
[----:B------:R-:W-:Y:S01]  /*ac60*/  LOP3.LUT R15, R14, 0x3800, R9, 0xf8, !PT ;  /* 0x000038000e0f7812 */ /* 0x000fe200078ef809 */
[----:B------:R-:W-:Y:S01]  /*ac70*/  UIADD3 UR24, UP1, UR22, 0x1f0, URZ ;  /* 0x000001f016187890 */ /* 0x000fe2000ff3e03f */
[----:B------:R-:W-:Y:S01]  /*ac80*/  IADD3 R14, R22, 0x100, R14 ;  /* 0x00000100160e7810 */ /* 0x000fe20007ffe00e */
[----:B------:R-:W-:Y:S01]  /*ac90*/  UIADD3.X UR5, URZ, UR23, URZ, UP0, !UPT ;  /* 0x000000173f057290 */ /* 0x000fe200087fe43f */
[----:B------:R-:W-:Y:S01]  /*aca0*/  R2UR UR10, R24 ;  /* 0x00000000180a72ca */ /* 0x000fe200000e0000 */
[----:B------:R-:W-:Y:S01]  /*acb0*/  IMAD R15, R15, 0x2, R22 ;  /* 0x000000020f0f7824 */ /* 0x000fe200078e0216 */
[----:B------:R-:W-:Y:S01]  /*acc0*/  R2UR UR14, R14 ;  /* 0x000000000e0e72ca */ /* 0x000fe200000e0000 */
[----:B------:R-:W-:Y:S01]  /*acd0*/  VIADD R7, R7, 0x1 ;  /* 0x0000000107077836 */ /* 0x000fe20000000000 */
[----:B------:R-:W-:Y:S01]  /*ace0*/  R2UR UR12, R6 ;  /* 0x00000000060c72ca */ /* 0x000fe200000e0000 */
[----:B------:R-:W-:Y:S01]  /*acf0*/  UIADD3.X UR25, URZ, UR23, URZ, UP1, !UPT ;  /* 0x000000173f197290 */ /* 0x000fe20008ffe43f */
[----:B------:R-:W-:Y:S01]  /*ad00*/  R2UR UR8, R15 ;  /* 0x000000000f0872ca */ /* 0x000fe200000e0000 */
[----:B------:R-:W-:Y:S01]  /*ad10*/  UMOV UR6, 0x0 ;  /* 0x0000000000067882 */ /* 0x000fe20000000000 */
[----:B------:R-:W-:Y:S01]  /*ad20*/  R2UR UR19, R20 ;  /* 0x00000000141372ca */ /* 0x000fe200000e0000 */
[----:B------:R-:W-:Y:S01]  /*ad30*/  UMOV UR7, 0x10000000 ;  /* 0x1000000000077882 */ /* 0x000fe20000000000 */
[----:B------:R-:W-:Y:S01]  /*ad40*/  ISETP.GT.AND P1, PT, R4, 0x1, PT ;  /* 0x000000010400780c */ /* 0x000fe20003f24270 */
[----:B------:R-:W-:Y:S01]  /*ad50*/  UMOV UR26, 0xff0000 ;  /* 0x00ff0000001a7882 */ /* 0x000fe20000000000 */
[----:B------:R-:W-:Y:S01]  /*ad60*/  ISETP.NE.AND P0, PT, R7, 0x4, PT ;  /* 0x000000040700780c */ /* 0x000fe20003f05270 */
[----:B------:R-:W-:-:S03]  /*ad70*/  VIADD R24, R24, 0x40 ;  /* 0x0000004018187836 */ /* 0x000fc60000000000 */
[----:B------:R-:W-:Y:S02]  /*ad80*/  SEL R14, RZ, 0x1, P0 ;  /* 0x00000001ff0e7807 */ /* 0x000fe40000000000 */
[----:B------:R-:W-:Y:S01]  /*ad90*/  SEL R7, R7, RZ, P0 ;  /* 0x000000ff07077207 */ /* 0x000fe20000000000 */
[----:B------:R-:W-:Y:S01]  /*ada0*/  UIADD3 UR15, UR8, 0x10100, URZ ;  /* 0x00010100080f7890 */ /* 0x000fe2000fffe03f */
[----:B------:R-:W-:Y:S02]  /*adb0*/  LOP3.LUT R5, R5, R14, RZ, 0x3c, !PT ;  /* 0x0000000e05057212 */ /* 0x000fe400078e3cff */
[----:B------:R-:W-:Y:S02]  /*adc0*/  UMOV UR8, UR14 ;  /* 0x0000000e00087c82 */ /* 0x000fe40008000000 */
[----:B------:R0:W-:Y:S02]  /*add0*/  UTMALDG.3D [UR8], [UR4], desc[UR6] ;  /* 0x00000608040075b4 */ /* 0x0001e40008011000 */
[----:B0-----:R-:W-:Y:S01]  /*ade0*/  UMOV UR8, UR15 ;  /* 0x0000000f00087c82 */ /* 0x001fe20008000000 */
[----:B------:R-:W-:-:S02]  /*adf0*/  UMOV UR11, UR19 ;  /* 0x00000013000b7c82 */ /* 0x000fc40008000000 */
[----:B------:R0:W-:Y:S02]  /*ae00*/  UTMALDG.3D.MULTICAST [UR8], [UR24], UR26, desc[UR6] ;  /* 0x00000608180073b4 */ /* 0x0001e4000801181a */
[----:B0-----:R-:W-:Y:S05]  /*ae10*/  @P1 BRA `(.L_x_300) ;  /* 0xfffffffc00441947 */ /* 0x001fea000383ffff */
.L_x_297:
[----:B------:R-:W-:Y:S05]  /*ae20*/  BSYNC B1 ;  /* 0x0000000000017941 */ /* 0x000fea0003800000 */
.L_x_296:
[----:B------:R-:W-:Y:S01]  /*ae30*/  LOP3.LUT P1, RZ, R10, 0xff, RZ, 0xc0, !PT ;  /* 0x000000ff0aff7812 */ /* 0x000fe2000782c0ff */
[----:B------:R-:W-:Y:S01]  /*ae40*/  IMAD.IADD R3, R8, 0x1, R3 ;  /* 0x0000000108037824 */ /* 0x000fe200078e0203 */
[----:B------:R-:W-:Y:S01]  /*ae50*/  IADD3 R16, P2, R16, UR20, RZ ;  /* 0x0000001410107c10 */ /* 0x000fe2000ff5e0ff */
[----:B------:R-:W-:Y:S01]  /*ae60*/  ULDC.64 UR4, c[0x0][0x650] ;  /* 0x0001940000047ab9 */ /* 0x000fe20000000a00 */
[----:B------:R-:W-:Y:S01]  /*ae70*/  BSSY B1, `(.L_x_301) ;  /* 0x000006d000017945 */ /* 0x000fe20003800000 */
[----:B------:R-:W-:Y:S01]  /*ae80*/  IMAD.MOV.U32 R21, RZ, RZ, -0x1 ;  /* 0xffffffffff157424 */ /* 0x000fe200078e00ff */
[----:B------:R-:W-:Y:S01]  /*ae90*/  ISETP.GT.U32.AND P0, PT, R3, 0x3, PT ;  /* 0x000000030300780c */ /* 0x000fe20003f04070 */
[----:B------:R-:W-:Y:S01]  /*aea0*/  IMAD.MOV.U32 R20, RZ, RZ, -0x1 ;  /* 0xffffffffff147424 */ /* 0x000fe200078e00ff */
[----:B------:R-:W-:Y:S02]  /*aeb0*/  SHF.R.U32.HI R4, RZ, 0x2, R3 ;  /* 0x00000002ff047819 */ /* 0x000fe40000011603 */
[----:B------:R-:W-:-:S02]  /*aec0*/  ISETP.LT.U32.AND P0, PT, R8, 0x4, P0 ;  /* 0x000000040800780c */ /* 0x000fc40000701070 */
[----:B------:R-:W-:Y:S01]  /*aed0*/  IADD3.X R17, R17, UR13, RZ, P2, !PT ;  /* 0x0000000d11117c10 */ /* 0x000fe200097fe4ff */
[----:B------:R-:W0:Y:S01]  /*aee0*/  @P1 S2R R6, SR_CgaCtaId ;  /* 0x0000000000061919 */ /* 0x000e220000008800 */
[----:B------:R-:W-:Y:S02]  /*aef0*/  @P1 MOV R5, 0x400 ;  /* 0x0000040000051802 */ /* 0x000fe40000000f00 */
[----:B------:R-:W-:Y:S02]  /*af00*/  ISETP.GE.U32.AND P2, PT, R16, UR4, PT ;  /* 0x0000000410007c0c */ /* 0x000fe4000bf46070 */
[----:B------:R-:W-:Y:S02]  /*af10*/  LOP3.LUT R4, R4, 0x1, RZ, 0xc0, !PT ;  /* 0x0000000104047812 */ /* 0x000fe400078ec0ff */
[----:B------:R-:W-:Y:S02]  /*af20*/  LOP3.LUT R3, R3, 0x3, RZ, 0xc0, !PT ;  /* 0x0000000303037812 */ /* 0x000fe400078ec0ff */
[----:B------:R-:W-:-:S02]  /*af30*/  PRMT R10, RZ, 0x7610, R10 ;  /* 0x00007610ff0a7816 */ /* 0x000fc4000000000a */
[----:B0-----:R-:W-:Y:S01]  /*af40*/  @P1 LEA R5, R6, R5, 0x18 ;  /* 0x0000000506051211 */ /* 0x001fe200078ec0ff */
[----:B------:R-:W-:-:S03]  /*af50*/  IMAD.MOV.U32 R6, RZ, RZ, -0x1 ;  /* 0xffffffffff067424 */ /* 0x000fc600078e00ff */
[----:B------:R0:W-:Y:S01]  /*af60*/  @P1 SYNCS.ARRIVE.TRANS64.A1T0 RZ, [R5+URZ+0x58], RZ ;  /* 0x000058ff05ff19a7 */ /* 0x0001e2000810003f */
[----:B------:R-:W-:-:S04]  /*af70*/  ISETP.NE.U32.AND P1, PT, R4, 0x1, PT ;  /* 0x000000010400780c */ /* 0x000fc80003f25070 */
[----:B------:R-:W-:Y:S02]  /*af80*/  ISETP.GT.U32.AND P1, PT, R8, 0x3, !P1 ;  /* 0x000000030800780c */ /* 0x000fe40004f24070 */
[----:B0-----:R-:W-:Y:S02]  /*af90*/  SEL R5, RZ, 0x1, !P0 ;  /* 0x00000001ff057807 */ /* 0x001fe40004000000 */
[----:B------:R-:W-:Y:S02]  /*afa0*/  ISETP.GE.U32.AND.EX P0, PT, R17, UR5, PT, P2 ;  /* 0x0000000511007c0c */ /* 0x000fe4000bf06120 */
[----:B------:R-:W-:-:S04]  /*afb0*/  SEL R4, RZ, 0x1, !P1 ;  /* 0x00000001ff047807 */ /* 0x000fc80004800000 */
[----:B------:R-:W-:Y:S02]  /*afc0*/  LOP3.LUT R0, R4, R0, R5, 0x96, !PT ;  /* 0x0000000004007212 */ /* 0x000fe400078e9605 */
[----:B------:R-:W-:-:S05]  /*afd0*/  PRMT R4, RZ, 0x7610, R4 ;  /* 0x00007610ff047816 */ /* 0x000fca0000000004 */
[----:B------:R-:W-:Y:S05]  /*afe0*/  @P0 BRA `(.L_x_302) ;  /* 0x0000000400540947 */ /* 0x000fea0003800000 */
[----:B------:R-:W0:Y:S01]  /*aff0*/  S2R R15, SR_CTAID.X ;  /* 0x00000000000f7919 */ /* 0x000e220000002500 */
[----:B------:R-:W-:Y:S01]  /*b000*/  ULDC.64 UR4, c[0x0][0x628] ;  /* 0x00018a0000047ab9 */ /* 0x000fe20000000a00 */
[----:B------:R-:W-:Y:S01]  /*b010*/  ULDC UR7, c[0x0][0x630] ;  /* 0x00018c0000077ab9 */ /* 0x000fe20000000800 */
[----:B------:R-:W-:Y:S01]  /*b020*/  ISETP.NE.U32.AND P0, PT, RZ, UR4, PT ;  /* 0x00000004ff007c0c */ /* 0x000fe2000bf05070 */
[----:B------:R-:W1:Y:S01]  /*b030*/  S2R R20, SR_CTAID.Y ;  /* 0x0000000000147919 */ /* 0x000e620000002600 */
[----:B------:R-:W-:Y:S01]  /*b040*/  ULDC UR8, c[0x0][0x150] ;  /* 0x0000540000087ab9 */ /* 0x000fe20000000800 */
[----:B------:R-:W-:Y:S01]  /*b050*/  IMAD.MOV.U32 R4, RZ, RZ, R16 ;  /* 0x000000ffff047224 */ /* 0x000fe200078e0010 */
[----:B------:R-:W-:Y:S01]  /*b060*/  ISETP.NE.AND.EX P0, PT, RZ, UR5, PT, P0 ;  /* 0x00000005ff007c0c */ /* 0x000fe2000bf05300 */
[----:B------:R-:W-:Y:S01]  /*b070*/  IMAD.MOV.U32 R5, RZ, RZ, R17 ;  /* 0x000000ffff057224 */ /* 0x000fe200078e0011 */
[----:B0-----:R-:W-:-:S11]  /*b080*/  I2FP.F32.U32 R22, R15 ;  /* 0x0000000f00167245 */ /* 0x001fd60000201000 */
[----:B------:R-:W-:Y:S05]  /*b090*/  @!P0 BRA `(.L_x_303) ;  /* 0x0000000000288947 */ /* 0x000fea0003800000 */
[----:B------:R-:W-:Y:S02]  /*b0a0*/  ULDC UR6, c[0x0][0x634] ;  /* 0x00018d0000067ab9 */ /* 0x000fe40000000800 */
[----:B------:R-:W-:-:S05]  /*b0b0*/  IADD3 R5, P0, R16, UR6, RZ ;  /* 0x0000000610057c10 */ /* 0x000fca000ff1e0ff */
[----:B------:R-:W-:-:S04]  /*b0c0*/  IMAD.X R21, RZ, RZ, R17, P0 ;  /* 0x000000ffff157224 */ /* 0x000fc800000e0611 */
[----:B------:R-:W-:-:S04]  /*b0d0*/  IMAD.WIDE.U32 R6, R21, UR4, RZ ;  /* 0x0000000415067c25 */ /* 0x000fc8000f8e00ff */
[----:B------:R-:W-:-:S04]  /*b0e0*/  IMAD.WIDE.U32 R6, P0, R5, UR5, R6 ;  /* 0x0000000505067c25 */ /* 0x000fc8000f800006 */
[----:B------:R-:W-:-:S04]  /*b0f0*/  IMAD.WIDE.U32 R4, R5, UR4, RZ ;  /* 0x0000000405047c25 */ /* 0x000fc8000f8e00ff */
[----:B------:R-:W-:Y:S01]  /*b100*/  IMAD.MOV.U32 R4, RZ, RZ, R7 ;  /* 0x000000ffff047224 */ /* 0x000fe200078e0007 */
[----:B------:R-:W-:Y:S01]  /*b110*/  IADD3 RZ, P1, R5, R6, RZ ;  /* 0x0000000605ff7210 */ /* 0x000fe20007f3e0ff */
[----:B------:R-:W-:-:S04]  /*b120*/  IMAD.X R5, RZ, RZ, RZ, P0 ;  /* 0x000000ffff057224 */ /* 0x000fc800000e06ff */
[----:B------:R-:W-:-:S08]  /*b130*/  IMAD.WIDE.U32.X R4, R21, UR5, R4, P1 ;  /* 0x0000000515047c25 */ /* 0x000fd000088e0404 */
.L_x_303:
[--C-:B------:R-:W-:Y:S01]  /*b140*/  SHF.R.U64 R14, R4, UR7, R5.reuse ;  /* 0x00000007040e7c19 */ /* 0x100fe20008001205 */
[----:B------:R-:W-:Y:S01]  /*b150*/  FMUL R22, R22, UR8 ;  /* 0x0000000816167c20 */ /* 0x000fe20008400000 */
[----:B------:R-:W-:Y:S01]  /*b160*/  SHF.R.U32.HI R4, RZ, UR7, R5 ;  /* 0x00000007ff047c19 */ /* 0x000fe20008011605 */
[----:B------:R-:W0:Y:S01]  /*b170*/  LDC R6, c[0x0][0x144] ;  /* 0x00005100ff067b82 */ /* 0x000e220000000800 */
[----:B------:R-:W-:Y:S01]  /*b180*/  IADD3 R5, P0, RZ, -R14, RZ ;  /* 0x8000000eff057210 */ /* 0x000fe20007f1e0ff */
[----:B------:R-:W-:Y:S01]  /*b190*/  ULDC UR6, c[0x0][0x154] ;  /* 0x0000550000067ab9 */ /* 0x000fe20000000800 */
[----:B-1----:R-:W-:Y:S01]  /*b1a0*/  I2FP.F32.U32 R7, R20 ;  /* 0x0000001400077245 */ /* 0x002fe20000201000 */
[----:B------:R-:W1:Y:S01]  /*b1b0*/  F2I.U32.TRUNC.NTZ R22, R22 ;  /* 0x0000001600167305 */ /* 0x000e62000020f000 */
[----:B------:R-:W-:Y:S01]  /*b1c0*/  ULDC.64 UR4, c[0x0][0x620] ;  /* 0x0001880000047ab9 */ /* 0x000fe20000000a00 */
[----:B------:R-:W-:Y:S01]  /*b1d0*/  IMAD.X R4, RZ, RZ, ~R4, P0 ;  /* 0x000000ffff047224 */ /* 0x000fe200000e0e04 */
[----:B------:R-:W-:Y:S01]  /*b1e0*/  ISETP.NE.AND P2, PT, R2, 0x1, PT ;  /* 0x000000010200780c */ /* 0x000fe20003f45270 */
[----:B------:R-:W-:Y:S01]  /*b1f0*/  FMUL R23, R7, UR6 ;  /* 0x0000000607177c20 */ /* 0x000fe20008400000 */
[----:B------:R-:W2:Y:S01]  /*b200*/  LDC R25, c[0x0][0x148] ;  /* 0x00005200ff197b82 */ /* 0x000ea20000000800 */
[----:B------:R-:W-:Y:S01]  /*b210*/  IMAD R4, R4, UR4, RZ ;  /* 0x0000000404047c24 */ /* 0x000fe2000f8e02ff */
[----:B------:R-:W-:-:S02]  /*b220*/  ULDC.64 UR6, c[0x0][0x640] ;  /* 0x0001900000067ab9 */ /* 0x000fc40000000a00 */
[----:B------:R-:W-:Y:S01]  /*b230*/  ISETP.NE.U32.AND P0, PT, RZ, UR6, PT ;  /* 0x00000006ff007c0c */ /* 0x000fe2000bf05070 */
[----:B------:R-:W3:Y:S01]  /*b240*/  F2I.U32.TRUNC.NTZ R23, R23 ;  /* 0x0000001700177305 */ /* 0x000ee2000020f000 */
[C---:B------:R-:W-:Y:S02]  /*b250*/  IMAD R7, R5.reuse, UR5, R4 ;  /* 0x0000000505077c24 */ /* 0x040fe4000f8e0204 */
[----:B------:R-:W-:Y:S01]  /*b260*/  IMAD.WIDE.U32 R4, R5, UR4, R16 ;  /* 0x0000000405047c25 */ /* 0x000fe2000f8e0010 */
[----:B------:R-:W-:Y:S01]  /*b270*/  ULDC UR4, c[0x0][0x618] ;  /* 0x0001860000047ab9 */ /* 0x000fe20000000800 */
[----:B------:R-:W-:Y:S02]  /*b280*/  ISETP.NE.AND.EX P0, PT, RZ, UR7, PT, P0 ;  /* 0x00000007ff007c0c */ /* 0x000fe4000bf05300 */
[----:B------:R-:W-:Y:S02]  /*b290*/  IMAD.IADD R5, R5, 0x1, R7 ;  /* 0x0000000105057824 */ /* 0x000fe400078e0207 */
[----:B-1----:R-:W-:-:S03]  /*b2a0*/  IMAD.MOV R22, RZ, RZ, -R22 ;  /* 0x000000ffff167224 */ /* 0x002fc600078e0a16 */
[----:B------:R-:W-:Y:S01]  /*b2b0*/  SHF.R.U64 R21, R4, UR4, R5 ;  /* 0x0000000404157c19 */ /* 0x000fe20008001205 */
[----:B0-----:R-:W-:Y:S01]  /*b2c0*/  IMAD R15, R6, R22, R15 ;  /* 0x00000016060f7224 */ /* 0x001fe200078e020f */
[----:B------:R-:W-:Y:S01]  /*b2d0*/  SHF.R.U32.HI R4, RZ, UR4, R5 ;  /* 0x00000004ff047c19 */ /* 0x000fe20008011605 */
[----:B------:R-:W-:Y:S01]  /*b2e0*/  ULDC UR4, c[0x0][0x608] ;  /* 0x0001820000047ab9 */ /* 0x000fe20000000800 */
[----:B---3--:R-:W-:Y:S02]  /*b2f0*/  IMAD.MOV R6, RZ, RZ, -R23 ;  /* 0x000000ffff067224 */ /* 0x008fe400078e0a17 */
[--C-:B------:R-:W-:Y:S02]  /*b300*/  SHF.R.U64 R22, R21, UR4, R4.reuse ;  /* 0x0000000415167c19 */ /* 0x100fe40008001204 */
[----:B------:R-:W-:Y:S01]  /*b310*/  SHF.R.U32.HI R5, RZ, UR4, R4 ;  /* 0x00000004ff057c19 */ /* 0x000fe20008011604 */
[----:B------:R-:W-:Y:S01]  /*b320*/  ULDC UR4, c[0x0][0x658] ;  /* 0x0001960000047ab9 */ /* 0x000fe20000000800 */
[----:B--2---:R-:W-:-:S02]  /*b330*/  @P2 IMAD R15, R25, R6, R20 ;  /* 0x00000006190f2224 */ /* 0x004fc400078e0214 */
[--C-:B------:R-:W-:Y:S02]  /*b340*/  SHF.R.U64 R20, R22, UR4, R5.reuse ;  /* 0x0000000416147c19 */ /* 0x100fe40008001205 */
[----:B------:R-:W-:-:S03]  /*b350*/  SHF.R.U32.HI R23, RZ, UR4, R5 ;  /* 0x00000004ff177c19 */ /* 0x000fc60008011605 */
[----:B------:R-:W-:Y:S02]  /*b360*/  IMAD.MOV.U32 R6, RZ, RZ, R20 ;  /* 0x000000ffff067224 */ /* 0x000fe400078e0014 */
[----:B------:R-:W-:Y:S01]  /*b370*/  IMAD.MOV.U32 R5, RZ, RZ, R23 ;  /* 0x000000ffff057224 */ /* 0x000fe200078e0017 */
[----:B------:R-:W-:Y:S06]  /*b380*/  @!P0 BRA `(.L_x_304) ;  /* 0x00000000002c8947 */ /* 0x000fec0003800000 */
        /* <DEDUP_REMOVED lines=9> */
[----:B------:R-:W-:-:S04]  /*b420*/  IMAD.WIDE.U32.X R4, R23, UR7, R4, P1 ;  /* 0x0000000717047c25 */ /* 0x000fc800088e0404 */
[----:B------:R-:W-:-:S07]  /*b430*/  IMAD.MOV.U32 R6, RZ, RZ, R4 ;  /* 0x000000ffff067224 */ /* 0x000fce00078e0004 */
.L_x_304:
[----:B------:R-:W-:Y:S01]  /*b440*/  ULDC UR4, c[0x0][0x648] ;  /* 0x0001920000047ab9 */ /* 0x000fe20000000800 */
[----:B------:R-:W-:Y:S01]  /*b450*/  LOP3.LUT R4, R22, UR17, RZ, 0xc0, !PT ;  /* 0x0000001116047c12 */ /* 0x000fe2000f8ec0ff */
[----:B------:R-:W-:Y:S01]  /*b460*/  ULDC UR5, c[0x0][0x610] ;  /* 0x0001840000057ab9 */ /* 0x000fe20000000800 */
[----:B------:R-:W-:Y:S01]  /*b470*/  SHF.R.U64 R5, R6, UR4, R5 ;  /* 0x0000000406057c19 */ /* 0x000fe20008001205 */
[----:B------:R-:W-:Y:S01]  /*b480*/  ULDC UR4, c[0x0][0x638] ;  /* 0x00018e0000047ab9 */ /* 0x000fe20000000800 */
[----:B------:R-:W-:-:S03]  /*b490*/  LOP3.LUT R21, R21, UR16, RZ, 0xc0, !PT ;  /* 0x0000001015157c12 */ /* 0x000fc6000f8ec0ff */
[----:B------:R-:W-:Y:S02]  /*b4a0*/  IMAD.MOV R7, RZ, RZ, -R5 ;  /* 0x000000ffff077224 */ /* 0x000fe400078e0a05 */
[----:B------:R-:W-:Y:S02]  /*b4b0*/  IMAD R4, R5, UR18, R4 ;  /* 0x0000001205047c24 */ /* 0x000fe4000f8e0204 */
[----:B------:R-:W-:Y:S01]  /*b4c0*/  IMAD R20, R7, UR4, R20 ;  /* 0x0000000407147c24 */ /* 0x000fe2000f8e0214 */
[----:B------:R-:W-:Y:S01]  /*b4d0*/  ULDC UR4, c[0x0][0x600] ;  /* 0x0001800000047ab9 */ /* 0x000fe20000000800 */
[----:B------:R-:W-:Y:S02]  /*b4e0*/  IMAD R15, R4, UR5, R15 ;  /* 0x00000005040f7c24 */ /* 0x000fe4000f8e020f */
[----:B------:R-:W-:Y:S02]  /*b4f0*/  IMAD R6, R20, UR4, R21 ;  /* 0x0000000414067c24 */ /* 0x000fe4000f8e0215 */
[----:B------:R-:W-:-:S03]  /*b500*/  IMAD.MOV.U32 R4, RZ, RZ, 0x1 ;  /* 0x00000001ff047424 */ /* 0x000fc600078e00ff */
[----:B------:R-:W-:Y:S02]  /*b510*/  SEL R20, R6, R15, !P2 ;  /* 0x0000000f06147207 */ /* 0x000fe40005000000 */
[----:B------:R-:W-:Y:S01]  /*b520*/  SEL R21, R15, R6, !P2 ;  /* 0x000000060f157207 */ /* 0x000fe20005000000 */
[----:B------:R-:W-:-:S07]  /*b530*/  IMAD.MOV.U32 R6, RZ, RZ, R14 ;  /* 0x000000ffff067224 */ /* 0x000fce00078e000e */
.L_x_302:
[----:B------:R-:W-:Y:S05]  /*b540*/  BSYNC B1 ;  /* 0x0000000000017941 */ /* 0x000fea0003800000 */
.L_x_301:
[----:B------:R-:W-:-:S13]  /*b550*/  LOP3.LUT P0, RZ, R4, 0xff, RZ, 0xc0, !PT ;  /* 0x000000ff04ff7812 */ /* 0x000fda000780c0ff */
[----:B------:R-:W-:Y:S05]  /*b560*/  @P0 BRA `(.L_x_305) ;  /* 0xfffffff4003c0947 */ /* 0x000fea000383ffff */
[----:B------:R-:W-:Y:S05]  /*b570*/  BSYNC B0 ;  /* 0x0000000000007941 */ /* 0x000fea0003800000 */
.L_x_294:
[----:B------:R-:W-:-:S03]  /*b580*/  UMOV UR4, 0xffffffff ;  /* 0xffffffff00047882 */ /* 0x000fc60000000000 */
[----:B------:R-:W-:Y:S05]  /*b590*/  BRA.DIV UR4, `(.L_x_306) ;  /* 0x0000000604147947 */ /* 0x000fea000b800000 */
[----:B------:R-:W-:-:S13]  /*b5a0*/  ELECT P6, URZ, PT ;  /* 0x00000000003f782f */ /* 0x000fda00038c0000 */
.L_x_320:
[----:B------:R-:W-:Y:S04]  /*b5b0*/  BSSY B0, `(.L_x_307) ;  /* 0x000002b000007945 */ /* 0x000fe80003800000 */
[----:B------:R-:W-:Y:S05]  /*b5c0*/  @!P6 BRA `(.L_x_308) ;  /* 0x0000000000a4e947 */ /* 0x000fea0003800000 */
[----:B------:R-:W-:-:S04]  /*b5d0*/  LOP3.LUT R19, R19, 0x2, RZ, 0xfc, !PT ;  /* 0x0000000213137812 */ /* 0x000fc800078efcff */
[----:B------:R-:W-:-:S13]  /*b5e0*/  ISETP.NE.AND P0, PT, R19, 0x3, PT ;  /* 0x000000031300780c */ /* 0x000fda0003f05270 */
[----:B------:R-:W-:Y:S05]  /*b5f0*/  @!P0 BRA `(.L_x_309) ;  /* 0x0000000000048947 */ /* 0x000fea0003800000 */
[----:B------:R-:W-:Y:S01]  /*b600*/  BPT.TRAP 0x1 ;  /* 0x000000040000795c */ /* 0x000fe20000300000 */
.L_x_309:
[----:B------:R-:W0:Y:S01]  /*b610*/  S2R R5, SR_CgaCtaId ;  /* 0x0000000000057919 */ /* 0x000e220000008800 */
[----:B------:R-:W-:Y:S02]  /*b620*/  MOV R2, 0x400 ;  /* 0x0000040000027802 */ /* 0x000fe40000000f00 */
[----:B------:R-:W-:Y:S02]  /*b630*/  SHF.L.U32 R4, R0, 0x1f, RZ ;  /* 0x0000001f00047819 */ /* 0x000fe400000006ff */
[----:B0-----:R-:W-:-:S05]  /*b640*/  LEA R2, R5, R2, 0x18 ;  /* 0x0000000205027211 */ /* 0x001fca00078ec0ff */
[----:B------:R-:W-:-:S04]  /*b650*/  VIADD R2, R2, 0x20 ;  /* 0x0000002002027836 */ /* 0x000fc80000000000 */
[C---:B------:R-:W-:Y:S02]  /*b660*/  IMAD R7, R3.reuse, 0x8, R2 ;  /* 0x0000000803077824 */ /* 0x040fe400078e0202 */
[----:B------:R-:W-:Y:S02]  /*b670*/  VIADD R3, R3, 0x1 ;  /* 0x0000000103037836 */ /* 0x000fe40000000000 */
[----:B------:R-:W0:Y:S03]  /*b680*/  SYNCS.PHASECHK.TRANS64.TRYWAIT P0, [R7+URZ], R4 ;  /* 0x00000004070075a7 */ /* 0x000e26000800017f */
[----:B------:R-:W-:-:S04]  /*b690*/  ISETP.NE.AND P1, PT, R3, 0x4, PT ;  /* 0x000000040300780c */ /* 0x000fc80003f25270 */
[----:B------:R-:W-:Y:S02]  /*b6a0*/  SEL R5, RZ, 0x1, P1 ;  /* 0x00000001ff057807 */ /* 0x000fe40000800000 */
[----:B------:R-:W-:Y:S02]  /*b6b0*/  SEL R3, R3, RZ, P1 ;  /* 0x000000ff03037207 */ /* 0x000fe40000800000 */
[----:B------:R-:W-:-:S03]  /*b6c0*/  LOP3.LUT R6, R0, R5, RZ, 0x3c, !PT ;  /* 0x0000000500067212 */ /* 0x000fc600078e3cff */
[----:B------:R-:W-:Y:S01]  /*b6d0*/  IMAD R8, R3, 0x8, R2 ;  /* 0x0000000803087824 */ /* 0x000fe200078e0202 */
[----:B------:R-:W-:Y:S01]  /*b6e0*/  SHF.L.U32 R5, R6, 0x1f, RZ ;  /* 0x0000001f06057819 */ /* 0x000fe200000006ff */
[----:B0-----:R-:W-:Y:S06]  /*b6f0*/  @!P0 BRA `(.L_x_310) ;  /* 0x0000000000dc8947 */ /* 0x001fec0003800000 */
.L_x_321:
[----:B------:R-:W1:Y:S01]  /*b700*/  SYNCS.PHASECHK.TRANS64.TRYWAIT P0, [R8+URZ], R5 ;  /* 0x00000005080075a7 */ /* 0x000e62000800017f */
[----:B------:R-:W-:-:S05]  /*b710*/  VIADD R0, R3, 0x1 ;  /* 0x0000000103007836 */ /* 0x000fca0000000000 */
[----:B------:R-:W-:-:S04]  /*b720*/  ISETP.NE.AND P1, PT, R0, 0x4, PT ;  /* 0x000000040000780c */ /* 0x000fc80003f25270 */
[----:B------:R-:W-:Y:S02]  /*b730*/  SEL R3, RZ, 0x1, P1 ;  /* 0x00000001ff037807 */ /* 0x000fe40000800000 */
[----:B0-----:R-:W-:Y:S02]  /*b740*/  SEL R7, R0, RZ, P1 ;  /* 0x000000ff00077207 */ /* 0x001fe40000800000 */
[----:B------:R-:W-:-:S03]  /*b750*/  LOP3.LUT R9, R6, R3, RZ, 0x3c, !PT ;  /* 0x0000000306097212 */ /* 0x000fc600078e3cff */
[----:B------:R-:W-:Y:S01]  /*b760*/  IMAD R11, R7, 0x8, R2 ;  /* 0x00000008070b7824 */ /* 0x000fe200078e0202 */
[----:B------:R-:W-:Y:S01]  /*b770*/  SHF.L.U32 R6, R9, 0x1f, RZ ;  /* 0x0000001f09067819 */ /* 0x000fe200000006ff */
[----:B-1----:R-:W-:Y:S06]  /*b780*/  @!P0 BRA `(.L_x_311) ;  /* 0x0000000000cc8947 */ /* 0x002fec0003800000 */
.L_x_322:
[----:B------:R-:W1:Y:S01]  /*b790*/  SYNCS.PHASECHK.TRANS64.TRYWAIT P0, [R11+URZ], R6 ;  /* 0x000000060b0075a7 */ /* 0x000e62000800017f */
[----:B------:R-:W-:-:S05]  /*b7a0*/  VIADD R0, R7, 0x1 ;  /* 0x0000000107007836 */ /* 0x000fca0000000000 */
[----:B------:R-:W-:-:S04]  /*b7b0*/  ISETP.NE.AND P1, PT, R0, 0x4, PT ;  /* 0x000000040000780c */ /* 0x000fc80003f25270 */
[----:B------:R-:W-:Y:S02]  /*b7c0*/  SEL R4, RZ, 0x1, P1 ;  /* 0x00000001ff047807 */ /* 0x000fe40000800000 */
[----:B------:R-:W-:Y:S02]  /*b7d0*/  SEL R3, R0, RZ, P1 ;  /* 0x000000ff00037207 */ /* 0x000fe40000800000 */
[----:B------:R-:W-:Y:S01]  /*b7e0*/  LOP3.LUT R0, R9, R4, RZ, 0x3c, !PT ;  /* 0x0000000409007212 */ /* 0x000fe200078e3cff */
[----:B-1----:R-:W-:Y:S06]  /*b7f0*/  @!P0 BRA `(.L_x_312) ;  /* 0x0000000000c48947 */ /* 0x002fec0003800000 */
.L_x_323:
[----:B------:R-:W-:Y:S01]  /*b800*/  IMAD R3, R3, 0x8, R2 ;  /* 0x0000000803037824 */ /* 0x000fe200078e0202 */
[----:B------:R-:W-:-:S07]  /*b810*/  SHF.L.U32 R0, R0, 0x1f, RZ ;  /* 0x0000001f00007819 */ /* 0x000fce00000006ff */
.L_x_313:
[----:B--2---:R2:W3:Y:S02]  /*b820*/  SYNCS.PHASECHK.TRANS64.TRYWAIT P0, [R3+URZ], R0 ;  /* 0x00000000030075a7 */ /* 0x0044e4000800017f */
[----:B---3--:R-:W-:Y:S05]  /*b830*/  @!P0 NANOSLEEP.SYNCS 0x989680 ;  /* 0x009896800000895d */ /* 0x008fea0003900000 */
[----:B------:R-:W3:Y:S02]  /*b840*/  @!P0 SYNCS.PHASECHK.TRANS64 P0, [R3+URZ], R0 ;  /* 0x00000000030085a7 */ /* 0x000ee4000800007f */
[----:B---3--:R-:W-:Y:S05]  /*b850*/  @!P0 BRA `(.L_x_313) ;  /* 0xfffffffc00f08947 */ /* 0x008fea000383ffff */
.L_x_308:
[----:B------:R-:W-:Y:S05]  /*b860*/  BSYNC B0 ;  /* 0x0000000000007941 */ /* 0x000fea0003800000 */
.L_x_307:
[----:B------:R-:W-:Y:S05]  /*b870*/  EXIT ;  /* 0x000000000000794d */ /* 0x000fea0003800000 */
.L_x_21:
[----:B---3--:R3:W4:Y:S02]  /*b880*/  SYNCS.PHASECHK.TRANS64.TRYWAIT P1, [R3+URZ], R0 ;  /* 0x00000000030075a7 */ /* 0x008724000802017f */
[----:B----4-:R-:W-:Y:S05]  /*b890*/  @!P1 NANOSLEEP.SYNCS 0x989680 ;  /* 0x009896800000995d */ /* 0x010fea0003900000 */
[----:B------:R-:W4:Y:S02]  /*b8a0*/  @!P1 SYNCS.PHASECHK.TRANS64 P1, [R3+URZ], R0 ;  /* 0x00000000030095a7 */ /* 0x000f24000802007f */
[----:B----4-:R-:W-:Y:S05]  /*b8b0*/  @!P1 BRA `(.L_x_21) ;  /* 0xfffffffc00f09947 */ /* 0x010fea000383ffff */
[----:B------:R-:W-:Y:S05]  /*b8c0*/  BRA `(.L_x_20) ;  /* 0xffffff5c00147947 */ /* 0x000fea000383ffff */
.L_x_26:
[----:B-1----:R1:W2:Y:S02]  /*b8d0*/  SYNCS.PHASECHK.TRANS64.TRYWAIT P1, [R5+URZ], R4 ;  /* 0x00000004050075a7 */ /* 0x0022a4000802017f */
[----:B--2---:R-:W-:Y:S05]  /*b8e0*/  @!P1 NANOSLEEP.SYNCS 0x989680 ;  /* 0x009896800000995d */ /* 0x004fea0003900000 */
[----:B------:R-:W2:Y:S02]  /*b8f0*/  @!P1 SYNCS.PHASECHK.TRANS64 P1, [R5+URZ], R4 ;  /* 0x00000004050095a7 */ /* 0x000ea4000802007f */
[----:B--2---:R-:W-:Y:S05]  /*b900*/  @!P1 BRA `(.L_x_26) ;  /* 0xfffffffc00f09947 */ /* 0x004fea000383ffff */
[----:B------:R-:W-:Y:S05]  /*b910*/  BRA `(.L_x_25) ;  /* 0xffffff6000107947 */ /* 0x000fea000383ffff */
.L_x_295:
[----:B------:R-:W-:Y:S01]  /*b920*/  BSSY B1, `(.L_x_314) ;  /* 0x0000006000017945 */ /* 0x000fe20003800000 */
[----:B------:R-:W-:-:S07]  /*b930*/  IMAD.MOV.U32 R15, RZ, RZ, -0x1 ;  /* 0xffffffffff0f7424 */ /* 0x000fce00078e00ff */
[----:B------:R-:W-:Y:S05]  /*b940*/  WARPSYNC.COLLECTIVE R15, `(.L_x_315) ;  /* 0x000000000f0c7348 */ /* 0x000fea0003c00000 */
[----:B------:R-:W-:Y:S02]  /*b950*/  ELECT P6, UR62, PT ;  /* 0x00000000003e782f */ /* 0x000fe400038c0000 */
[----:B------:R-:W-:Y:S01]  /*b960*/  MOV R14, UR62 ;  /* 0x0000003e000e7c02 */ /* 0x000fe20008000f00 */
[----:B------:R-:W-:Y:S10]  /*b970*/  ENDCOLLECTIVE ;  /* 0x000000000000791b */ /* 0x000ff40003800000 */
.L_x_315:
[----:B------:R-:W-:Y:S05]  /*b980*/  BSYNC B1 ;  /* 0x0000000000017941 */ /* 0x000fea0003800000 */
.L_x_314:
[----:B------:R-:W-:Y:S05]  /*b990*/  BRA `(.L_x_316) ;  /* 0xfffffff0003c7947 */ /* 0x000fea000383ffff */
.L_x_298:
[----:B-1----:R1:W2:Y:S02]  /*b9a0*/  SYNCS.PHASECHK.TRANS64.TRYWAIT P0, [R23+URZ+0x20], R14 ;  /* 0x0000200e170075a7 */ /* 0x0022a4000800017f */
[----:B--2---:R-:W-:Y:S05]  /*b9b0*/  @!P0 NANOSLEEP.SYNCS 0x989680 ;  /* 0x009896800000895d */ /* 0x004fea0003900000 */
[----:B------:R-:W2:Y:S02]  /*b9c0*/  @!P0 SYNCS.PHASECHK.TRANS64 P0, [R23+URZ+0x20], R14 ;  /* 0x0000200e170085a7 */ /* 0x000ea4000800007f */
[----:B--2---:R-:W-:Y:S05]  /*b9d0*/  @!P0 BRA `(.L_x_298) ;  /* 0xfffffffc00f08947 */ /* 0x004fea000383ffff */
[----:B------:R-:W-:Y:S05]  /*b9e0*/  BRA `(.L_x_317) ;  /* 0xfffffff000747947 */ /* 0x000fea000383ffff */
.L_x_306:
[----:B------:R-:W-:Y:S01]  /*b9f0*/  BSSY B0, `(.L_x_318) ;  /* 0x0000006000007945 */ /* 0x000fe20003800000 */
[----:B------:R-:W-:-:S07]  /*ba00*/  IMAD.MOV.U32 R15, RZ, RZ, -0x1 ;  /* 0xffffffffff0f7424 */ /* 0x000fce00078e00ff */
[----:B------:R-:W-:Y:S05]  /*ba10*/  WARPSYNC.COLLECTIVE R15, `(.L_x_319) ;  /* 0x000000000f0c7348 */ /* 0x000fea0003c00000 */
[----:B------:R-:W-:Y:S02]  /*ba20*/  ELECT P6, UR62, PT ;  /* 0x00000000003e782f */ /* 0x000fe400038c0000 */
[----:B------:R-:W-:Y:S01]  /*ba30*/  MOV R14, UR62 ;  /* 0x0000003e000e7c02 */ /* 0x000fe20008000f00 */
[----:B------:R-:W-:Y:S10]  /*ba40*/  ENDCOLLECTIVE ;  /* 0x000000000000791b */ /* 0x000ff40003800000 */
.L_x_319:
[----:B------:R-:W-:Y:S05]  /*ba50*/  BSYNC B0 ;  /* 0x0000000000007941 */ /* 0x000fea0003800000 */
.L_x_318:
[----:B------:R-:W-:Y:S05]  /*ba60*/  BRA `(.L_x_320) ;  /* 0xfffffff800d07947 */ /* 0x000fea000383ffff */
.L_x_310:
[----:B0-----:R0:W1:Y:S02]  /*ba70*/  SYNCS.PHASECHK.TRANS64.TRYWAIT P0, [R7+URZ], R4 ;  /* 0x00000004070075a7 */ /* 0x001064000800017f */
[----:B-1----:R-:W-:Y:S05]  /*ba80*/  @!P0 NANOSLEEP.SYNCS 0x989680 ;  /* 0x009896800000895d */ /* 0x002fea0003900000 */
[----:B------:R-:W1:Y:S02]  /*ba90*/  @!P0 SYNCS.PHASECHK.TRANS64 P0, [R7+URZ], R4 ;  /* 0x00000004070085a7 */ /* 0x000e64000800007f */
[----:B-1----:R-:W-:Y:S05]  /*baa0*/  @!P0 BRA `(.L_x_310) ;  /* 0xfffffffc00f08947 */ /* 0x002fea000383ffff */
[----:B------:R-:W-:Y:S05]  /*bab0*/  BRA `(.L_x_321) ;  /* 0xfffffffc00107947 */ /* 0x000fea000383ffff */
.L_x_311:
[----:B0-----:R0:W1:Y:S02]  /*bac0*/  SYNCS.PHASECHK.TRANS64.TRYWAIT P0, [R8+URZ], R5 ;  /* 0x00000005080075a7 */ /* 0x001064000800017f */
[----:B-1----:R-:W-:Y:S05]  /*bad0*/  @!P0 NANOSLEEP.SYNCS 0x989680 ;  /* 0x009896800000895d */ /* 0x002fea0003900000 */
[----:B------:R-:W1:Y:S02]  /*bae0*/  @!P0 SYNCS.PHASECHK.TRANS64 P0, [R8+URZ], R5 ;  /* 0x00000005080085a7 */ /* 0x000e64000800007f */
[----:B-1----:R-:W-:Y:S05]  /*baf0*/  @!P0 BRA `(.L_x_311) ;  /* 0xfffffffc00f08947 */ /* 0x002fea000383ffff */
[----:B------:R-:W-:Y:S05]  /*bb00*/  BRA `(.L_x_322) ;  /* 0xfffffffc00207947 */ /* 0x000fea000383ffff */
.L_x_312:
[----:B-1----:R1:W2:Y:S02]  /*bb10*/  SYNCS.PHASECHK.TRANS64.TRYWAIT P0, [R11+URZ], R6 ;  /* 0x000000060b0075a7 */ /* 0x0022a4000800017f */
[----:B--2---:R-:W-:Y:S05]  /*bb20*/  @!P0 NANOSLEEP.SYNCS 0x989680 ;  /* 0x009896800000895d */ /* 0x004fea0003900000 */
[----:B------:R-:W2:Y:S02]  /*bb30*/  @!P0 SYNCS.PHASECHK.TRANS64 P0, [R11+URZ], R6 ;  /* 0x000000060b0085a7 */ /* 0x000ea4000800007f */
[----:B--2---:R-:W-:Y:S05]  /*bb40*/  @!P0 BRA `(.L_x_312) ;  /* 0xfffffffc00f08947 */ /* 0x004fea000383ffff */
[----:B------:R-:W-:Y:S05]  /*bb50*/  BRA `(.L_x_323) ;  /* 0xfffffffc00287947 */ /* 0x000fea000383ffff */
.L_x_324:
[----:B------:R-:W-:-:S00]  /*bb60*/  BRA `(.L_x_324) ;  /* 0xfffffffc00fc7947 */ /* 0x000fc0000383ffff */
[----:B------:R-:W-:-:S00]  /*bb70*/  NOP ;  /* 0x0000000000007918 */ /* 0x000fc00000000000 */
        /* <DEDUP_REMOVED lines=8> */
.L_x_325:


//--------------------- .nv.global.init           --------------------------
	.section	.nv.global.init,"aw",@progbits
.nv.global.init:
	.type		$str$22,@object
	.size		$str$22,($str$23 - $str$22)
$str$22:
        /*0000*/ 	.byte	0x6b, 0x5f, 0x74, 0x69, 0x6c, 0x65, 0x5f, 0x63, 0x6f, 0x75, 0x6e, 0x74, 0x20, 0x3e, 0x3d, 0x20
        /*0010*/ 	.byte	0x31, 0x00
	.type		$str$23,@object
	.size		$str$23,(__unnamed_1 - $str$23)
$str$23:
        /*0012*/ 	.byte	0x2f, 0x74, 0x6d, 0x70, 0x2f, 0x63, 0x75, 0x74, 0x6c, 0x61, 0x73, 0x73, 0x5f, 0x73, 0x77, 0x65
        /*0022*/ 	.byte	0x65, 0x70, 0x5f, 0x73, 0x72, 0x63, 0x2f, 0x69, 0x6e, 0x63, 0x6c, 0x75, 0x64, 0x65, 0x2f, 0x63
        /*0032*/ 	.byte	0x75, 0x74, 0x6c, 0x61, 0x73, 0x73, 0x2f, 0x67, 0x65, 0x6d, 0x6d, 0x2f, 0x63, 0x6f, 0x6c, 0x6c
        /*0042*/ 	.byte	0x65, 0x63, 0x74, 0x69, 0x76, 0x65, 0x2f, 0x73, 0x6d, 0x39, 0x30, 0x5f, 0x6d, 0x6d, 0x61, 0x5f
        /*0052*/ 	.byte	0x74, 0x6d, 0x61, 0x5f, 0x67, 0x6d, 0x6d, 0x61, 0x5f, 0x73, 0x73, 0x5f, 0x77, 0x61, 0x72, 0x70
        /*0062*/ 	.byte	0x73, 0x70, 0x65, 0x63, 0x69, 0x61, 0x6c, 0x69, 0x7a, 0x65, 0x64, 0x2e, 0x68, 0x70, 0x70, 0x00
	.type		__unnamed_1,@object
	.size		__unnamed_1,(.L_0 - __unnamed_1)
__unnamed_1:
        /*0072*/ 	.byte	0x76, 0x6f, 0x69, 0x64, 0x20, 0x63, 0x75, 0x74, 0x6c, 0x61, 0x73, 0x73, 0x3a, 0x3a, 0x67, 0x65
        /* <DEDUP_REMOVED lines=180> */
        /*0bc2*/ 	.byte	0x74, 0x69, 0x74, 0x79, 0x5d, 0x00
.L_0:


//--------------------- .nv.shared._ZN7cutlass13device_kernelINS_4gemm6kernel13GemmUniversalIN4cute5tupleIJiiiiEEENS1_10collective13CollectiveMmaINS1_34MainloopSm90TmaGmmaWarpSpecializedILi4ENS5_IJNS4_1CILi8EEENSA_ILi1EEESC_EEENS1_35KernelTmaWarpSpecializedCooperativeEEENS5_IJNSA_ILi128EEENSA_ILi256EEENSA_ILi64EEEEEENS_6half_tENS5_IJlSC_lEEESK_SL_NS4_8TiledMMAINS4_8MMA_AtomIJNS4_4SM904GMMA26MMA_64x256x16_F32F16F16_SSILNSP_5MajorE0ELSR_0ELNSP_7ScaleInE1ELSS_1EEEEEENS4_6LayoutINS5_IJNSA_ILi2EEESC_SC_EEENS5_IJSC_NSA_ILi0EEESY_EEEEENS5_IJNS4_10UnderscoreES11_S11_EEEEENS4_13SM90_TMA_LOADENS4_14ComposedLayoutINS4_7SwizzleILi3ELi4ELi3EEENS4_18smem_ptr_flag_bitsILi16EEENSV_INS5_IJSB_SI_EEENS5_IJSI_SC_EEEEEEEvNS4_8identityENS4_23SM90_TMA_LOAD_MULTICASTES1D_vS1E_EENS_8epilogue10collective6detail29Sm90TmaWarpSpecializedAdapterINS1I_15DefaultEpilogueISK_SL_SL_NS1H_6thread17LinearCombinationISK_Li1EffLNS1M_9ScaleType4KindE0ELNS_15FloatRoundStyleE2ESK_EENS1_15EpilogueDefaultEEEEEvvEEEEvNT_6ParamsE --------------------------
	.section	.nv.shared._ZN7cutlass13device_kernelINS_4gemm6kernel13GemmUniversalIN4cute5tupleIJiiiiEEENS1_10collective13CollectiveMmaINS1_34MainloopSm90TmaGmmaWarpSpecializedILi4ENS5_IJNS4_1CILi8EEENSA_ILi1EEESC_EEENS1_35KernelTmaWarpSpecializedCooperativeEEENS5_IJNSA_ILi128EEENSA_ILi256EEENSA_ILi64EEEEEENS_6half_tENS5_IJlSC_lEEESK_SL_NS4_8TiledMMAINS4_8MMA_AtomIJNS4_4SM904GMMA26MMA_64x256x16_F32F16F16_SSILNSP_5MajorE0ELSR_0ELNSP_7ScaleInE1ELSS_1EEEEEENS4_6LayoutINS5_IJNSA_ILi2EEESC_SC_EEENS5_IJSC_NSA_ILi0EEESY_EEEEENS5_IJNS4_10UnderscoreES11_S11_EEEEENS4_13SM90_TMA_LOADENS4_14ComposedLayoutINS4_7SwizzleILi3ELi4ELi3EEENS4_18smem_ptr_flag_bitsILi16EEENSV_INS5_IJSB_SI_EEENS5_IJSI_SC_EEEEEEEvNS4_8identityENS4_23SM90_TMA_LOAD_MULTICASTES1D_vS1E_EENS_8epilogue10collective6detail29Sm90TmaWarpSpecializedAdapterINS1I_15DefaultEpilogueISK_SL_SL_NS1H_6thread17LinearCombinationISK_Li1EffLNS1M_9ScaleType4KindE0ELNS_15FloatRoundStyleE2ESK_EENS1_15EpilogueDefaultEEEEEvvEEEEvNT_6ParamsE,"aw",@nobits
	.sectionflags	@""
	.align	16
	.zero		1024


//--------------------- .nv.shared.reserved.0     --------------------------
	.section	.nv.shared.reserved.0,"aw",@nobits
	.weak		__nv_reservedSMEM_offset_0_alias
	.size		__nv_reservedSMEM_offset_0_alias, 0, 0
	.other		__nv_reservedSMEM_offset_0_alias,@"STO_CUDA_RESERVED_SHARED STV_DEFAULT"
__nv_reservedSMEM_offset_0_alias:
	.zero		0


//--------------------- .nv.global                --------------------------
	.section	.nv.global,"aw",@nobits
.nv.global:
	.type		_ZN40_INTERNAL_06fb62db_4_k_cu_658a0e5f_274724cute1_E,@object
	.size		_ZN40_INTERNAL_06fb62db_4_k_cu_658a0e5f_274724cute1_E,(_ZN40_INTERNAL_06fb62db_4_k_cu_658a0e5f_274724cuda3std3__45__cpo6cbeginE - _ZN40_INTERNAL_06fb62db_4_k_cu_658a0e5f_274724cute1_E)
_ZN40_INTERNAL_06fb62db_4_k_cu_658a0e5f_274724cute1_E:
	.zero		1
	.type		_ZN40_INTERNAL_06fb62db_4_k_cu_658a0e5f_274724cuda3std3__45__cpo6cbeginE,@object
	.size		_ZN40_INTERNAL_06fb62db_4_k_cu_658a0e5f_274724cuda3std3__45__cpo6cbeginE,(_ZN40_INTERNAL_06fb62db_4_k_cu_658a0e5f_274724cuda3std3__48in_placeE - _ZN40_INTERNAL_06fb62db_4_k_cu_658a0e5f_274724cuda3std3__45__cpo6cbeginE)
_ZN40_INTERNAL_06fb62db_4_k_cu_658a0e5f_274724cuda3std3__45__cpo6cbeginE:
	.zero		1
	.type		_ZN40_INTERNAL_06fb62db_4_k_cu_658a0e5f_274724cuda3std3__48in_placeE,@object
	.size		_ZN40_INTERNAL_06fb62db_4_k_cu_658a0e5f_274724cuda3std3__48in_placeE,(_ZN40_INTERNAL_06fb62db_4_k_cu_658a0e5f_274724cuda3std6ranges3__45__cpo9iter_moveE - _ZN40_INTERNAL_06fb62db_4_k_cu_658a0e5f_274724cuda3std3__48in_placeE)
_ZN40_INTERNAL_06fb62db_4_k_cu_658a0e5f_274724cuda3std3__48in_placeE:
	.zero		1
	.type		_ZN40_INTERNAL_06fb62db_4_k_cu_658a0e5f_274724cuda3std6ranges3__45__cpo9iter_moveE,@object
	.size		_ZN40_INTERNAL_06fb62db_4_k_cu_658a0e5f_274724cuda3std6ranges3__45__cpo9iter_moveE,(_ZN40_INTERNAL_06fb62db_4_k_cu_658a0e5f_274724cuda3std3__45__cpo5beginE - _ZN40_INTERNAL_06fb62db_4_k_cu_658a0e5f_274724cuda3std6ranges3__45__cpo9iter_moveE)
_ZN40_INTERNAL_06fb62db_4_k_cu_658a0e5f_274724cuda3std6ranges3__45__cpo9iter_moveE:
	.zero		1
	.type		_ZN40_INTERNAL_06fb62db_4_k_cu_658a0e5f_274724cuda3std3__45__cpo5beginE,@object
	.size		_ZN40_INTERNAL_06fb62db_4_k_cu_658a0e5f_274724cuda3std3__45__cpo5beginE,(_ZN40_INTERNAL_06fb62db_4_k_cu_658a0e5f_274724cuda3std3__442_GLOBAL__N__06fb62db_4_k_cu_658a0e5f_274726ignoreE - _ZN40_INTERNAL_06fb62db_4_k_cu_658a0e5f_274724cuda3std3__45__cpo5beginE)
_ZN40_INTERNAL_06fb62db_4_k_cu_658a0e5f_274724cuda3std3__45__cpo5beginE:
	.zero		1
	.type		_ZN40_INTERNAL_06fb62db_4_k_cu_658a0e5f_274724cuda3std3__442_GLOBAL__N__06fb62db_4_k_cu_658a0e5f_274726ignoreE,@object
	.size		_ZN40_INTERNAL_06fb62db_4_k_cu_658a0e5f_274724cuda3std3__442_GLOBAL__N__06fb62db_4_k_cu_658a0e5f_274726ignoreE,(_ZN40_INTERNAL_06fb62db_4_k_cu_658a0e5f_274724cute7productE - _ZN40_INTERNAL_06fb62db_4_k_cu_658a0e5f_274724cuda3std3__442_GLOBAL__N__06fb62db_4_k_cu_658a0e5f_274726ignoreE)
_ZN40_INTERNAL_06fb62db_4_k_cu_658a0e5f_274724cuda3std3__442_GLOBAL__N__06fb62db_4_k_cu_658a0e5f_274726ignoreE:
	.zero		1
	.type		_ZN40_INTERNAL_06fb62db_4_k_cu_658a0e5f_274724cute7productE,@object
	.size		_ZN40_INTERNAL_06fb62db_4_k_cu_658a0e5f_274724cute7productE,(_ZN40_INTERNAL_06fb62db_4_k_cu_658a0e5f_274724cuda3std3__45__cpo3endE - _ZN40_INTERNAL_06fb62db_4_k_cu_658a0e5f_274724cute7productE)
_ZN40_INTERNAL_06fb62db_4_k_cu_658a0e5f_274724cute7productE:
	.zero		1
	.type		_ZN40_INTERNAL_06fb62db_4_k_cu_658a0e5f_274724cuda3std3__45__cpo3endE,@object
	.size		_ZN40_INTERNAL_06fb62db_4_k_cu_658a0e5f_274724cuda3std3__45__cpo3endE,(_ZN40_INTERNAL_06fb62db_4_k_cu_658a0e5f_274724cuda3std3__419piecewise_constructE - _ZN40_INTERNAL_06fb62db_4_k_cu_658a0e5f_274724cuda3std3__45__cpo3endE)
_ZN40_INTERNAL_06fb62db_4_k_cu_658a0e5f_274724cuda3std3__45__cpo3endE:
	.zero		1
	.type		_ZN40_INTERNAL_06fb62db_4_k_cu_658a0e5f_274724cuda3std3__419piecewise_constructE,@object
	.size		_ZN40_INTERNAL_06fb62db_4_k_cu_658a0e5f_274724cuda3std3__419piecewise_constructE,(_ZN40_INTERNAL_06fb62db_4_k_cu_658a0e5f_274724cuda3std3__45__cpo4cendE - _ZN40_INTERNAL_06fb62db_4_k_cu_658a0e5f_274724cuda3std3__419piecewise_constructE)
_ZN40_INTERNAL_06fb62db_4_k_cu_658a0e5f_274724cuda3std3__419piecewise_constructE:
	.zero		1
	.type		_ZN40_INTERNAL_06fb62db_4_k_cu_658a0e5f_274724cuda3std3__45__cpo4cendE,@object
	.size		_ZN40_INTERNAL_06fb62db_4_k_cu_658a0e5f_274724cuda3std3__45__cpo4cendE,(_ZN40_INTERNAL_06fb62db_4_k_cu_658a0e5f_274724cuda3std6ranges3__45__cpo4swapE - _ZN40_INTERNAL_06fb62db_4_k_cu_658a0e5f_274724cuda3std3__45__cpo4cendE)
_ZN40_INTERNAL_06fb62db_4_k_cu_658a0e5f_274724cuda3std3__45__cpo4cendE:
	.zero		1
	.type		_ZN40_INTERNAL_06fb62db_4_k_cu_658a0e5f_274724cuda3std6ranges3__45__cpo4swapE,@object
	.size		_ZN40_INTERNAL_06fb62db_4_k_cu_658a0e5f_274724cuda3std6ranges3__45__cpo4swapE,(.L_8 - _ZN40_INTERNAL_06fb62db_4_k_cu_658a0e5f_274724cuda3std6ranges3__45__cpo4swapE)
_ZN40_INTERNAL_06fb62db_4_k_cu_658a0e5f_274724cuda3std6ranges3__45__cpo4swapE:
	.zero		1
.L_8:


//--------------------- .nv.constant0._ZN7cutlass13device_kernelINS_4gemm6kernel13GemmUniversalIN4cute5tupleIJiiiiEEENS1_10collective13CollectiveMmaINS1_34MainloopSm90TmaGmmaWarpSpecializedILi4ENS5_IJNS4_1CILi8EEENSA_ILi1EEESC_EEENS1_35KernelTmaWarpSpecializedCooperativeEEENS5_IJNSA_ILi128EEENSA_ILi256EEENSA_ILi64EEEEEENS_6half_tENS5_IJlSC_lEEESK_SL_NS4_8TiledMMAINS4_8MMA_AtomIJNS4_4SM904GMMA26MMA_64x256x16_F32F16F16_SSILNSP_5MajorE0ELSR_0ELNSP_7ScaleInE1ELSS_1EEEEEENS4_6LayoutINS5_IJNSA_ILi2EEESC_SC_EEENS5_IJSC_NSA_ILi0EEESY_EEEEENS5_IJNS4_10UnderscoreES11_S11_EEEEENS4_13SM90_TMA_LOADENS4_14ComposedLayoutINS4_7SwizzleILi3ELi4ELi3EEENS4_18smem_ptr_flag_bitsILi16EEENSV_INS5_IJSB_SI_EEENS5_IJSI_SC_EEEEEEEvNS4_8identityENS4_23SM90_TMA_LOAD_MULTICASTES1D_vS1E_EENS_8epilogue10collective6detail29Sm90TmaWarpSpecializedAdapterINS1I_15DefaultEpilogueISK_SL_SL_NS1H_6thread17LinearCombinationISK_Li1EffLNS1M_9ScaleType4KindE0ELNS_15FloatRoundStyleE2ESK_EENS1_15EpilogueDefaultEEEEEvvEEEEvNT_6ParamsE --------------------------
	.section	.nv.constant0._ZN7cutlass13device_kernelINS_4gemm6kernel13GemmUniversalIN4cute5tupleIJiiiiEEENS1_10collective13CollectiveMmaINS1_34MainloopSm90TmaGmmaWarpSpecializedILi4ENS5_IJNS4_1CILi8EEENSA_ILi1EEESC_EEENS1_35KernelTmaWarpSpecializedCooperativeEEENS5_IJNSA_ILi128EEENSA_ILi256EEENSA_ILi64EEEEEENS_6half_tENS5_IJlSC_lEEESK_SL_NS4_8TiledMMAINS4_8MMA_AtomIJNS4_4SM904GMMA26MMA_64x256x16_F32F16F16_SSILNSP_5MajorE0ELSR_0ELNSP_7ScaleInE1ELSS_1EEEEEENS4_6LayoutINS5_IJNSA_ILi2EEESC_SC_EEENS5_IJSC_NSA_ILi0EEESY_EEEEENS5_IJNS4_10UnderscoreES11_S11_EEEEENS4_13SM90_TMA_LOADENS4_14ComposedLayoutINS4_7SwizzleILi3ELi4ELi3EEENS4_18smem_ptr_flag_bitsILi16EEENSV_INS5_IJSB_SI_EEENS5_IJSI_SC_EEEEEEEvNS4_8identityENS4_23SM90_TMA_LOAD_MULTICASTES1D_vS1E_EENS_8epilogue10collective6detail29Sm90TmaWarpSpecializedAdapterINS1I_15DefaultEpilogueISK_SL_SL_NS1H_6thread17LinearCombinationISK_Li1EffLNS1M_9ScaleType4KindE0ELNS_15FloatRoundStyleE2ESK_EENS1_15EpilogueDefaultEEEEEvvEEEEvNT_6ParamsE,"a",@progbits
	.sectionflags	@""
	.align	4
.nv.constant0._ZN7cutlass13device_kernelINS_4gemm6kernel13GemmUniversalIN4cute5tupleIJiiiiEEENS1_10collective13CollectiveMmaINS1_34MainloopSm90TmaGmmaWarpSpecializedILi4ENS5_IJNS4_1CILi8EEENSA_ILi1EEESC_EEENS1_35KernelTmaWarpSpecializedCooperativeEEENS5_IJNSA_ILi128EEENSA_ILi256EEENSA_ILi64EEEEEENS_6half_tENS5_IJlSC_lEEESK_SL_NS4_8TiledMMAINS4_8MMA_AtomIJNS4_4SM904GMMA26MMA_64x256x16_F32F16F16_SSILNSP_5MajorE0ELSR_0ELNSP_7ScaleInE1ELSS_1EEEEEENS4_6LayoutINS5_IJNSA_ILi2EEESC_SC_EEENS5_IJSC_NSA_ILi0EEESY_EEEEENS5_IJNS4_10UnderscoreES11_S11_EEEEENS4_13SM90_TMA_LOADENS4_14ComposedLayoutINS4_7SwizzleILi3ELi4ELi3EEENS4_18smem_ptr_flag_bitsILi16EEENSV_INS5_IJSB_SI_EEENS5_IJSI_SC_EEEEEEEvNS4_8identityENS4_23SM90_TMA_LOAD_MULTICASTES1D_vS1E_EENS_8epilogue10collective6detail29Sm90TmaWarpSpecializedAdapterINS1I_15DefaultEpilogueISK_SL_SL_NS1H_6thread17LinearCombinationISK_Li1EffLNS1M_9ScaleType4KindE0ELNS_15FloatRoundStyleE2ESK_EENS1_15EpilogueDefaultEEEEEvvEEEEvNT_6ParamsE:
	.zero		1664


//--------------------- SYMBOLS --------------------------

	.type		.nv.reservedSmem.offset0,@object
	.size		.nv.reservedSmem.offset0,0x4
	.type		__assertfail,@function
